//
// Generated by NVIDIA NVVM Compiler
//
// Compiler Build ID: CL-36424714
// Cuda compilation tools, release 13.0, V13.0.88
// Based on NVVM 20.0.0
//

.version 9.0
.target sm_100
.address_size 64

	// .globl	_Z19matrixMultiplyBasicPfPKfS1_i
.extern .shared .align 16 .b8 sharedMem[];

.visible .entry _Z19matrixMultiplyBasicPfPKfS1_i(
	.param .u64 .ptr .align 1 _Z19matrixMultiplyBasicPfPKfS1_i_param_0,
	.param .u64 .ptr .align 1 _Z19matrixMultiplyBasicPfPKfS1_i_param_1,
	.param .u64 .ptr .align 1 _Z19matrixMultiplyBasicPfPKfS1_i_param_2,
	.param .u32 _Z19matrixMultiplyBasicPfPKfS1_i_param_3
)
{
	.reg .pred 	%p<10>;
	.reg .b32 	%r<40>;
	.reg .b32 	%f<67>;
	.reg .b64 	%rd<67>;

	ld.param.u64 	%rd14, [_Z19matrixMultiplyBasicPfPKfS1_i_param_1];
	ld.param.u64 	%rd15, [_Z19matrixMultiplyBasicPfPKfS1_i_param_2];
	ld.param.u32 	%r18, [_Z19matrixMultiplyBasicPfPKfS1_i_param_3];
	cvta.to.global.u64 	%rd1, %rd15;
	cvta.to.global.u64 	%rd2, %rd14;
	mov.u32 	%r19, %ctaid.y;
	mov.u32 	%r20, %ntid.y;
	mov.u32 	%r21, %tid.y;
	mad.lo.s32 	%r1, %r19, %r20, %r21;
	mov.u32 	%r22, %ctaid.x;
	mov.u32 	%r23, %ntid.x;
	mov.u32 	%r24, %tid.x;
	mad.lo.s32 	%r2, %r22, %r23, %r24;
	max.s32 	%r25, %r1, %r2;
	setp.ge.s32 	%p1, %r25, %r18;
	@%p1 bra 	$L__BB0_13;
	mul.lo.s32 	%r3, %r18, %r1;
	and.b32  	%r4, %r18, 7;
	setp.lt.u32 	%p2, %r18, 8;
	mov.f32 	%f66, 0f00000000;
	mov.b32 	%r38, 0;
	@%p2 bra 	$L__BB0_4;
	and.b32  	%r38, %r18, 2147483640;
	neg.s32 	%r36, %r38;
	mul.wide.s32 	%rd16, %r18, 4;
	add.s64 	%rd3, %rd1, %rd16;
	shl.b32 	%r7, %r18, 3;
	mul.wide.s32 	%rd17, %r18, 8;
	add.s64 	%rd4, %rd1, %rd17;
	mul.wide.s32 	%rd18, %r18, 12;
	add.s64 	%rd5, %rd1, %rd18;
	mul.wide.s32 	%rd19, %r18, 16;
	add.s64 	%rd6, %rd1, %rd19;
	mul.wide.s32 	%rd20, %r18, 20;
	add.s64 	%rd7, %rd1, %rd20;
	mul.wide.s32 	%rd21, %r18, 24;
	add.s64 	%rd8, %rd1, %rd21;
	mul.wide.s32 	%rd22, %r18, 28;
	add.s64 	%rd9, %rd1, %rd22;
	mul.wide.u32 	%rd23, %r3, 4;
	add.s64 	%rd24, %rd23, %rd2;
	add.s64 	%rd66, %rd24, 16;
	mov.f32 	%f66, 0f00000000;
	mov.u32 	%r35, %r2;
$L__BB0_3:
	.pragma "nounroll";
	mul.wide.s32 	%rd25, %r35, 4;
	add.s64 	%rd26, %rd3, %rd25;
	add.s64 	%rd27, %rd4, %rd25;
	add.s64 	%rd28, %rd5, %rd25;
	add.s64 	%rd29, %rd6, %rd25;
	add.s64 	%rd30, %rd7, %rd25;
	add.s64 	%rd31, %rd8, %rd25;
	add.s64 	%rd32, %rd9, %rd25;
	add.s64 	%rd33, %rd1, %rd25;
	ld.global.f32 	%f16, [%rd66+-16];
	ld.global.f32 	%f17, [%rd33];
	fma.rn.f32 	%f18, %f16, %f17, %f66;
	ld.global.f32 	%f19, [%rd66+-12];
	ld.global.f32 	%f20, [%rd26];
	fma.rn.f32 	%f21, %f19, %f20, %f18;
	ld.global.f32 	%f22, [%rd66+-8];
	ld.global.f32 	%f23, [%rd27];
	fma.rn.f32 	%f24, %f22, %f23, %f21;
	ld.global.f32 	%f25, [%rd66+-4];
	ld.global.f32 	%f26, [%rd28];
	fma.rn.f32 	%f27, %f25, %f26, %f24;
	ld.global.f32 	%f28, [%rd66];
	ld.global.f32 	%f29, [%rd29];
	fma.rn.f32 	%f30, %f28, %f29, %f27;
	ld.global.f32 	%f31, [%rd66+4];
	ld.global.f32 	%f32, [%rd30];
	fma.rn.f32 	%f33, %f31, %f32, %f30;
	ld.global.f32 	%f34, [%rd66+8];
	ld.global.f32 	%f35, [%rd31];
	fma.rn.f32 	%f36, %f34, %f35, %f33;
	ld.global.f32 	%f37, [%rd66+12];
	ld.global.f32 	%f38, [%rd32];
	fma.rn.f32 	%f66, %f37, %f38, %f36;
	add.s32 	%r36, %r36, 8;
	add.s32 	%r35, %r35, %r7;
	add.s64 	%rd66, %rd66, 32;
	setp.ne.s32 	%p3, %r36, 0;
	@%p3 bra 	$L__BB0_3;
$L__BB0_4:
	setp.eq.s32 	%p4, %r4, 0;
	@%p4 bra 	$L__BB0_12;
	and.b32  	%r13, %r18, 3;
	setp.lt.u32 	%p5, %r4, 4;
	@%p5 bra 	$L__BB0_7;
	add.s32 	%r27, %r38, %r3;
	mul.wide.u32 	%rd34, %r27, 4;
	add.s64 	%rd35, %rd2, %rd34;
	ld.global.f32 	%f40, [%rd35];
	mad.lo.s32 	%r28, %r38, %r18, %r2;
	mul.wide.s32 	%rd36, %r28, 4;
	add.s64 	%rd37, %rd1, %rd36;
	ld.global.f32 	%f41, [%rd37];
	fma.rn.f32 	%f42, %f40, %f41, %f66;
	cvt.u64.u32 	%rd38, %r3;
	cvt.u64.u32 	%rd39, %r38;
	add.s64 	%rd40, %rd39, %rd38;
	shl.b64 	%rd41, %rd40, 2;
	add.s64 	%rd42, %rd2, %rd41;
	ld.global.f32 	%f43, [%rd42+4];
	mul.wide.s32 	%rd43, %r18, 4;
	add.s64 	%rd44, %rd37, %rd43;
	ld.global.f32 	%f44, [%rd44];
	fma.rn.f32 	%f45, %f43, %f44, %f42;
	ld.global.f32 	%f46, [%rd42+8];
	add.s64 	%rd45, %rd44, %rd43;
	ld.global.f32 	%f47, [%rd45];
	fma.rn.f32 	%f48, %f46, %f47, %f45;
	ld.global.f32 	%f49, [%rd42+12];
	add.s64 	%rd46, %rd45, %rd43;
	ld.global.f32 	%f50, [%rd46];
	fma.rn.f32 	%f66, %f49, %f50, %f48;
	add.s32 	%r38, %r38, 4;
$L__BB0_7:
	setp.eq.s32 	%p6, %r13, 0;
	@%p6 bra 	$L__BB0_12;
	setp.eq.s32 	%p7, %r13, 1;
	@%p7 bra 	$L__BB0_10;
	add.s32 	%r29, %r38, %r3;
	mul.wide.u32 	%rd47, %r29, 4;
	add.s64 	%rd48, %rd2, %rd47;
	ld.global.f32 	%f52, [%rd48];
	mad.lo.s32 	%r30, %r38, %r18, %r2;
	mul.wide.s32 	%rd49, %r30, 4;
	add.s64 	%rd50, %rd1, %rd49;
	ld.global.f32 	%f53, [%rd50];
	fma.rn.f32 	%f54, %f52, %f53, %f66;
	cvt.u64.u32 	%rd51, %r3;
	cvt.u64.u32 	%rd52, %r38;
	add.s64 	%rd53, %rd52, %rd51;
	shl.b64 	%rd54, %rd53, 2;
	add.s64 	%rd55, %rd2, %rd54;
	ld.global.f32 	%f55, [%rd55+4];
	mul.wide.s32 	%rd56, %r18, 4;
	add.s64 	%rd57, %rd50, %rd56;
	ld.global.f32 	%f56, [%rd57];
	fma.rn.f32 	%f66, %f55, %f56, %f54;
	add.s32 	%r38, %r38, 2;
$L__BB0_10:
	and.b32  	%r31, %r18, 1;
	setp.eq.b32 	%p8, %r31, 1;
	not.pred 	%p9, %p8;
	@%p9 bra 	$L__BB0_12;
	add.s32 	%r32, %r38, %r3;
	mul.wide.u32 	%rd58, %r32, 4;
	add.s64 	%rd59, %rd2, %rd58;
	ld.global.f32 	%f57, [%rd59];
	mad.lo.s32 	%r33, %r38, %r18, %r2;
	mul.wide.s32 	%rd60, %r33, 4;
	add.s64 	%rd61, %rd1, %rd60;
	ld.global.f32 	%f58, [%rd61];
	fma.rn.f32 	%f66, %f57, %f58, %f66;
$L__BB0_12:
	ld.param.u64 	%rd65, [_Z19matrixMultiplyBasicPfPKfS1_i_param_0];
	add.s32 	%r34, %r3, %r2;
	cvta.to.global.u64 	%rd62, %rd65;
	mul.wide.s32 	%rd63, %r34, 4;
	add.s64 	%rd64, %rd62, %rd63;
	st.global.f32 	[%rd64], %f66;
$L__BB0_13:
	ret;

}
	// .globl	_Z19matrixMultiplyTiledPfPKfS1_ii
.visible .entry _Z19matrixMultiplyTiledPfPKfS1_ii(
	.param .u64 .ptr .align 1 _Z19matrixMultiplyTiledPfPKfS1_ii_param_0,
	.param .u64 .ptr .align 1 _Z19matrixMultiplyTiledPfPKfS1_ii_param_1,
	.param .u64 .ptr .align 1 _Z19matrixMultiplyTiledPfPKfS1_ii_param_2,
	.param .u32 _Z19matrixMultiplyTiledPfPKfS1_ii_param_3,
	.param .u32 _Z19matrixMultiplyTiledPfPKfS1_ii_param_4
)
{
	.reg .pred 	%p<14>;
	.reg .b32 	%r<104>;
	.reg .b32 	%f<79>;
	.reg .b64 	%rd<14>;

	ld.param.u64 	%rd4, [_Z19matrixMultiplyTiledPfPKfS1_ii_param_1];
	ld.param.u64 	%rd5, [_Z19matrixMultiplyTiledPfPKfS1_ii_param_2];
	ld.param.u32 	%r34, [_Z19matrixMultiplyTiledPfPKfS1_ii_param_3];
	ld.param.u32 	%r35, [_Z19matrixMultiplyTiledPfPKfS1_ii_param_4];
	mov.u32 	%r36, %ctaid.x;
	mov.u32 	%r37, %ctaid.y;
	mov.u32 	%r1, %tid.x;
	mov.u32 	%r2, %tid.y;
	mad.lo.s32 	%r3, %r35, %r37, %r2;
	mad.lo.s32 	%r4, %r35, %r36, %r1;
	add.s32 	%r38, %r34, %r35;
	add.s32 	%r39, %r38, -1;
	div.s32 	%r5, %r39, %r35;
	setp.lt.s32 	%p1, %r5, 1;
	mov.f32 	%f77, 0f00000000;
	@%p1 bra 	$L__BB1_19;
	mul.lo.s32 	%r41, %r35, %r35;
	shl.b32 	%r42, %r41, 2;
	mov.u32 	%r43, sharedMem;
	add.s32 	%r6, %r43, %r42;
	mul.lo.s32 	%r7, %r35, %r2;
	mul.lo.s32 	%r8, %r3, %r34;
	and.b32  	%r9, %r35, 7;
	and.b32  	%r10, %r35, 3;
	and.b32  	%r11, %r35, 2147483640;
	and.b32  	%r12, %r35, 1;
	neg.s32 	%r13, %r11;
	shl.b32 	%r44, %r1, 2;
	add.s32 	%r45, %r42, %r44;
	add.s32 	%r14, %r43, %r45;
	shl.b32 	%r15, %r35, 5;
	shl.b32 	%r16, %r35, 2;
	cvta.to.global.u64 	%rd1, %rd4;
	cvta.to.global.u64 	%rd2, %rd5;
	mov.f32 	%f77, 0f00000000;
	mov.b32 	%r97, 0;
$L__BB1_2:
	mul.lo.s32 	%r18, %r97, %r35;
	add.s32 	%r46, %r18, %r1;
	max.s32 	%r47, %r3, %r46;
	setp.ge.s32 	%p2, %r47, %r34;
	mov.f32 	%f68, 0f00000000;
	@%p2 bra 	$L__BB1_4;
	add.s32 	%r48, %r46, %r8;
	mul.wide.s32 	%rd6, %r48, 4;
	add.s64 	%rd7, %rd1, %rd6;
	ld.global.f32 	%f68, [%rd7];
$L__BB1_4:
	add.s32 	%r49, %r7, %r1;
	shl.b32 	%r50, %r49, 2;
	add.s32 	%r52, %r43, %r50;
	st.shared.f32 	[%r52], %f68;
	add.s32 	%r20, %r18, %r2;
	max.s32 	%r53, %r20, %r4;
	setp.ge.s32 	%p3, %r53, %r34;
	mov.f32 	%f69, 0f00000000;
	@%p3 bra 	$L__BB1_6;
	mad.lo.s32 	%r54, %r20, %r34, %r4;
	mul.wide.s32 	%rd8, %r54, 4;
	add.s64 	%rd9, %rd2, %rd8;
	ld.global.f32 	%f69, [%rd9];
$L__BB1_6:
	setp.lt.s32 	%p4, %r35, 1;
	add.s32 	%r57, %r6, %r50;
	st.shared.f32 	[%r57], %f69;
	bar.sync 	0;
	@%p4 bra 	$L__BB1_18;
	setp.lt.u32 	%p5, %r35, 8;
	mov.b32 	%r102, 0;
	@%p5 bra 	$L__BB1_10;
	shl.b32 	%r59, %r7, 2;
	add.s32 	%r61, %r59, %r43;
	add.s32 	%r98, %r61, 16;
	mov.u32 	%r99, %r14;
	mov.u32 	%r100, %r13;
$L__BB1_9:
	.pragma "nounroll";
	ld.shared.f32 	%f24, [%r98+-16];
	ld.shared.f32 	%f25, [%r99];
	fma.rn.f32 	%f26, %f24, %f25, %f77;
	ld.shared.f32 	%f27, [%r98+-12];
	add.s32 	%r62, %r99, %r16;
	ld.shared.f32 	%f28, [%r62];
	fma.rn.f32 	%f29, %f27, %f28, %f26;
	ld.shared.f32 	%f30, [%r98+-8];
	add.s32 	%r63, %r62, %r16;
	ld.shared.f32 	%f31, [%r63];
	fma.rn.f32 	%f32, %f30, %f31, %f29;
	ld.shared.f32 	%f33, [%r98+-4];
	add.s32 	%r64, %r63, %r16;
	ld.shared.f32 	%f34, [%r64];
	fma.rn.f32 	%f35, %f33, %f34, %f32;
	ld.shared.f32 	%f36, [%r98];
	add.s32 	%r65, %r64, %r16;
	ld.shared.f32 	%f37, [%r65];
	fma.rn.f32 	%f38, %f36, %f37, %f35;
	ld.shared.f32 	%f39, [%r98+4];
	add.s32 	%r66, %r65, %r16;
	ld.shared.f32 	%f40, [%r66];
	fma.rn.f32 	%f41, %f39, %f40, %f38;
	ld.shared.f32 	%f42, [%r98+8];
	add.s32 	%r67, %r66, %r16;
	ld.shared.f32 	%f43, [%r67];
	fma.rn.f32 	%f44, %f42, %f43, %f41;
	ld.shared.f32 	%f45, [%r98+12];
	add.s32 	%r68, %r67, %r16;
	ld.shared.f32 	%f46, [%r68];
	fma.rn.f32 	%f77, %f45, %f46, %f44;
	add.s32 	%r100, %r100, 8;
	add.s32 	%r99, %r99, %r15;
	add.s32 	%r98, %r98, 32;
	setp.ne.s32 	%p6, %r100, 0;
	mov.u32 	%r102, %r11;
	@%p6 bra 	$L__BB1_9;
$L__BB1_10:
	setp.eq.s32 	%p7, %r9, 0;
	@%p7 bra 	$L__BB1_18;
	add.s32 	%r69, %r9, -1;
	setp.lt.u32 	%p8, %r69, 3;
	@%p8 bra 	$L__BB1_13;
	add.s32 	%r70, %r102, %r7;
	shl.b32 	%r71, %r70, 2;
	add.s32 	%r73, %r43, %r71;
	ld.shared.f32 	%f48, [%r73];
	mad.lo.s32 	%r74, %r102, %r35, %r1;
	shl.b32 	%r75, %r74, 2;
	add.s32 	%r76, %r6, %r75;
	ld.shared.f32 	%f49, [%r76];
	fma.rn.f32 	%f50, %f48, %f49, %f77;
	ld.shared.f32 	%f51, [%r73+4];
	add.s32 	%r77, %r76, %r16;
	ld.shared.f32 	%f52, [%r77];
	fma.rn.f32 	%f53, %f51, %f52, %f50;
	ld.shared.f32 	%f54, [%r73+8];
	add.s32 	%r78, %r77, %r16;
	ld.shared.f32 	%f55, [%r78];
	fma.rn.f32 	%f56, %f54, %f55, %f53;
	ld.shared.f32 	%f57, [%r73+12];
	add.s32 	%r79, %r78, %r16;
	ld.shared.f32 	%f58, [%r79];
	fma.rn.f32 	%f77, %f57, %f58, %f56;
	add.s32 	%r102, %r102, 4;
$L__BB1_13:
	setp.eq.s32 	%p9, %r10, 0;
	@%p9 bra 	$L__BB1_18;
	setp.eq.s32 	%p10, %r10, 1;
	@%p10 bra 	$L__BB1_16;
	add.s32 	%r80, %r102, %r7;
	shl.b32 	%r81, %r80, 2;
	add.s32 	%r83, %r43, %r81;
	ld.shared.f32 	%f60, [%r83];
	mad.lo.s32 	%r84, %r102, %r35, %r1;
	shl.b32 	%r85, %r84, 2;
	add.s32 	%r86, %r6, %r85;
	ld.shared.f32 	%f61, [%r86];
	fma.rn.f32 	%f62, %f60, %f61, %f77;
	ld.shared.f32 	%f63, [%r83+4];
	add.s32 	%r87, %r86, %r16;
	ld.shared.f32 	%f64, [%r87];
	fma.rn.f32 	%f77, %f63, %f64, %f62;
	add.s32 	%r102, %r102, 2;
$L__BB1_16:
	setp.eq.s32 	%p11, %r12, 0;
	@%p11 bra 	$L__BB1_18;
	add.s32 	%r88, %r102, %r7;
	shl.b32 	%r89, %r88, 2;
	add.s32 	%r91, %r43, %r89;
	ld.shared.f32 	%f65, [%r91];
	mad.lo.s32 	%r92, %r102, %r35, %r1;
	shl.b32 	%r93, %r92, 2;
	add.s32 	%r94, %r6, %r93;
	ld.shared.f32 	%f66, [%r94];
	fma.rn.f32 	%f77, %f65, %f66, %f77;
$L__BB1_18:
	bar.sync 	0;
	add.s32 	%r97, %r97, 1;
	setp.ne.s32 	%p12, %r97, %r5;
	@%p12 bra 	$L__BB1_2;
$L__BB1_19:
	max.s32 	%r95, %r3, %r4;
	setp.ge.s32 	%p13, %r95, %r34;
	@%p13 bra 	$L__BB1_21;
	ld.param.u64 	%rd13, [_Z19matrixMultiplyTiledPfPKfS1_ii_param_0];
	mad.lo.s32 	%r96, %r3, %r34, %r4;
	cvta.to.global.u64 	%rd10, %rd13;
	mul.wide.s32 	%rd11, %r96, 4;
	add.s64 	%rd12, %rd10, %rd11;
	st.global.f32 	[%rd12], %f77;
$L__BB1_21:
	ret;

}


// ===== COMPILED SASS (sm_100) =====

	.target	sm_100

	.elftype	@"ET_EXEC"


//--------------------- .note.nv.tkinfo           --------------------------
	.section	.note.nv.tkinfo,"",@"SHT_NOTE"
	.sectionflags	@"SHF_NOTE_NV_TKINFO"
	.tkinfo
        /*0018*/ 	.word	0x00000002
        /*0030*/ 	.string	""
        /*0030*/ 	.string	"ptxas"
        /*0030*/ 	.string	"Cuda compilation tools, release 13.0, V13.0.88"
        /*0030*/ 	.string	"Build cuda_13.0.r13.0/compiler.36424714_0"
        /*0030*/ 	.string	"-arch sm_100 -m 64 "



//--------------------- .note.nv.cuinfo           --------------------------
	.section	.note.nv.cuinfo,"",@"SHT_NOTE"
	.sectionflags	@"SHF_NOTE_NV_CUINFO"
        /*0018*/ 	.short	0x0002
        /*001a*/ 	.short	0x0064
        /*001c*/ 	.short	0x0082
	.zero		2


//--------------------- .nv.info                  --------------------------
	.section	.nv.info,"",@"SHT_CUDA_INFO"
	.align	4


	//----- nvinfo : EIATTR_REGCOUNT
	.align		4
        /*0000*/ 	.byte	0x04, 0x2f
        /*0002*/ 	.short	(.L_1 - .L_0)
	.align		4
.L_0:
        /*0004*/ 	.word	index@(_Z19matrixMultiplyBasicPfPKfS1_i)
        /*0008*/ 	.word	0x0000001e


	//----- nvinfo : EIATTR_FRAME_SIZE
	.align		4
.L_1:
        /*000c*/ 	.byte	0x04, 0x11
        /*000e*/ 	.short	(.L_3 - .L_2)
	.align		4
.L_2:
        /*0010*/ 	.word	index@(_Z19matrixMultiplyBasicPfPKfS1_i)
        /*0014*/ 	.word	0x00000000


	//----- nvinfo : EIATTR_REGCOUNT
	.align		4
.L_3:
        /*0018*/ 	.byte	0x04, 0x2f
        /*001a*/ 	.short	(.L_5 - .L_4)
	.align		4
.L_4:
        /*001c*/ 	.word	index@(_Z19matrixMultiplyTiledPfPKfS1_ii)
        /*0020*/ 	.word	0x0000001f


	//----- nvinfo : EIATTR_FRAME_SIZE
	.align		4
.L_5:
        /*0024*/ 	.byte	0x04, 0x11
        /*0026*/ 	.short	(.L_7 - .L_6)
	.align		4
.L_6:
        /*0028*/ 	.word	index@(_Z19matrixMultiplyTiledPfPKfS1_ii)
        /*002c*/ 	.word	0x00000000


	//----- nvinfo : EIATTR_MIN_STACK_SIZE
	.align		4
.L_7:
        /*0030*/ 	.byte	0x04, 0x12
        /*0032*/ 	.short	(.L_9 - .L_8)
	.align		4
.L_8:
        /*0034*/ 	.word	index@(_Z19matrixMultiplyTiledPfPKfS1_ii)
        /*0038*/ 	.word	0x00000000


	//----- nvinfo : EIATTR_MIN_STACK_SIZE
	.align		4
.L_9:
        /*003c*/ 	.byte	0x04, 0x12
        /*003e*/ 	.short	(.L_11 - .L_10)
	.align		4
.L_10:
        /*0040*/ 	.word	index@(_Z19matrixMultiplyBasicPfPKfS1_i)
        /*0044*/ 	.word	0x00000000
.L_11:


//--------------------- .nv.compat                --------------------------
	.section	.nv.compat,"",@"SHT_CUDA_COMPAT_INFO"
	.align	4
        /*0000*/ 	.byte	0x02, 0x09, 0x00, 0x00, 0x02, 0x02, 0x01, 0x00, 0x02, 0x05, 0x05, 0x00, 0x03, 0x07, 0x01, 0x01
        /*0010*/ 	.byte	0x02, 0x03, 0x00, 0x00, 0x02, 0x06, 0x01, 0x00, 0x04, 0x0b, 0x08, 0x00, 0x09, 0x00, 0x00, 0x00
        /*0020*/ 	.byte	0x00, 0x00, 0x00, 0x00


//--------------------- .nv.info._Z19matrixMultiplyTiledPfPKfS1_ii --------------------------
	.section	.nv.info._Z19matrixMultiplyTiledPfPKfS1_ii,"",@"SHT_CUDA_INFO"
	.sectionflags	@""
	.align	4


	//----- nvinfo : EIATTR_CUDA_API_VERSION
	.align		4
        /*0000*/ 	.byte	0x04, 0x37
        /*0002*/ 	.short	(.L_13 - .L_12)
.L_12:
        /*0004*/ 	.word	0x00000082


	//----- nvinfo : EIATTR_KPARAM_INFO
	.align		4
.L_13:
        /*0008*/ 	.byte	0x04, 0x17
        /*000a*/ 	.short	(.L_15 - .L_14)
.L_14:
        /*000c*/ 	.word	0x00000000
        /*0010*/ 	.short	0x0004
        /*0012*/ 	.short	0x001c
        /*0014*/ 	.byte	0x00, 0xf0, 0x11, 0x00


	//----- nvinfo : EIATTR_KPARAM_INFO
	.align		4
.L_15:
        /*0018*/ 	.byte	0x04, 0x17
        /*001a*/ 	.short	(.L_17 - .L_16)
.L_16:
        /*001c*/ 	.word	0x00000000
        /*0020*/ 	.short	0x0003
        /*0022*/ 	.short	0x0018
        /*0024*/ 	.byte	0x00, 0xf0, 0x11, 0x00


	//----- nvinfo : EIATTR_KPARAM_INFO
	.align		4
.L_17:
        /*0028*/ 	.byte	0x04, 0x17
        /*002a*/ 	.short	(.L_19 - .L_18)
.L_18:
        /*002c*/ 	.word	0x00000000
        /*0030*/ 	.short	0x0002
        /*0032*/ 	.short	0x0010
        /*0034*/ 	.byte	0x00, 0xf5, 0x21, 0x00


	//----- nvinfo : EIATTR_KPARAM_INFO
	.align		4
.L_19:
        /*0038*/ 	.byte	0x04, 0x17
        /*003a*/ 	.short	(.L_21 - .L_20)
.L_20:
        /*003c*/ 	.word	0x00000000
        /*0040*/ 	.short	0x0001
        /*0042*/ 	.short	0x0008
        /*0044*/ 	.byte	0x00, 0xf5, 0x21, 0x00


	//----- nvinfo : EIATTR_KPARAM_INFO
	.align		4
.L_21:
        /*0048*/ 	.byte	0x04, 0x17
        /*004a*/ 	.short	(.L_23 - .L_22)
.L_22:
        /*004c*/ 	.word	0x00000000
        /*0050*/ 	.short	0x0000
        /*0052*/ 	.short	0x0000
        /*0054*/ 	.byte	0x00, 0xf5, 0x21, 0x00


	//----- nvinfo : EIATTR_SPARSE_MMA_MASK
	.align		4
.L_23:
        /*0058*/ 	.byte	0x03, 0x50
        /*005a*/ 	.short	0x0000


	//----- nvinfo : EIATTR_MAXREG_COUNT
	.align		4
        /*005c*/ 	.byte	0x03, 0x1b
        /*005e*/ 	.short	0x00ff


	//----- nvinfo : EIATTR_NUM_BARRIERS
	.align		4
        /*0060*/ 	.byte	0x02, 0x4c
        /*0062*/ 	.byte	0x01
	.zero		1


	//----- nvinfo : EIATTR_MERCURY_ISA_VERSION
	.align		4
        /*0064*/ 	.byte	0x03, 0x5f
        /*0066*/ 	.short	0x0101


	//----- nvinfo : EIATTR_VRC_CTA_INIT_COUNT
	.align		4
        /*0068*/ 	.byte	0x02, 0x4a
	.zero		1
	.zero		1


	//----- nvinfo : EIATTR_EXIT_INSTR_OFFSETS
	.align		4
        /*006c*/ 	.byte	0x04, 0x1c
        /*006e*/ 	.short	(.L_25 - .L_24)


	//   ....[0]....
.L_24:
        /*0070*/ 	.word	0x00000b10


	//   ....[1]....
        /*0074*/ 	.word	0x00000b60


	//----- nvinfo : EIATTR_CBANK_PARAM_SIZE
	.align		4
.L_25:
        /*0078*/ 	.byte	0x03, 0x19
        /*007a*/ 	.short	0x0020


	//----- nvinfo : EIATTR_PARAM_CBANK
	.align		4
        /*007c*/ 	.byte	0x04, 0x0a
        /*007e*/ 	.short	(.L_27 - .L_26)
	.align		4
.L_26:
        /*0080*/ 	.word	index@(.nv.constant0._Z19matrixMultiplyTiledPfPKfS1_ii)
        /*0084*/ 	.short	0x0380
        /*0086*/ 	.short	0x0020


	//----- nvinfo : EIATTR_SW_WAR
	.align		4
.L_27:
        /*0088*/ 	.byte	0x04, 0x36
        /*008a*/ 	.short	(.L_29 - .L_28)
.L_28:
        /*008c*/ 	.word	0x00000008
.L_29:


//--------------------- .nv.info._Z19matrixMultiplyBasicPfPKfS1_i --------------------------
	.section	.nv.info._Z19matrixMultiplyBasicPfPKfS1_i,"",@"SHT_CUDA_INFO"
	.sectionflags	@""
	.align	4


	//----- nvinfo : EIATTR_CUDA_API_VERSION
	.align		4
        /*0000*/ 	.byte	0x04, 0x37
        /*0002*/ 	.short	(.L_31 - .L_30)
.L_30:
        /*0004*/ 	.word	0x00000082


	//----- nvinfo : EIATTR_KPARAM_INFO
	.align		4
.L_31:
        /*0008*/ 	.byte	0x04, 0x17
        /*000a*/ 	.short	(.L_33 - .L_32)
.L_32:
        /*000c*/ 	.word	0x00000000
        /*0010*/ 	.short	0x0003
        /*0012*/ 	.short	0x0018
        /*0014*/ 	.byte	0x00, 0xf0, 0x11, 0x00


	//----- nvinfo : EIATTR_KPARAM_INFO
	.align		4
.L_33:
        /*0018*/ 	.byte	0x04, 0x17
        /*001a*/ 	.short	(.L_35 - .L_34)
.L_34:
        /*001c*/ 	.word	0x00000000
        /*0020*/ 	.short	0x0002
        /*0022*/ 	.short	0x0010
        /*0024*/ 	.byte	0x00, 0xf5, 0x21, 0x00


	//----- nvinfo : EIATTR_KPARAM_INFO
	.align		4
.L_35:
        /*0028*/ 	.byte	0x04, 0x17
        /*002a*/ 	.short	(.L_37 - .L_36)
.L_36:
        /*002c*/ 	.word	0x00000000
        /*0030*/ 	.short	0x0001
        /*0032*/ 	.short	0x0008
        /*0034*/ 	.byte	0x00, 0xf5, 0x21, 0x00


	//----- nvinfo : EIATTR_KPARAM_INFO
	.align		4
.L_37:
        /*0038*/ 	.byte	0x04, 0x17
        /*003a*/ 	.short	(.L_39 - .L_38)
.L_38:
        /*003c*/ 	.word	0x00000000
        /*0040*/ 	.short	0x0000
        /*0042*/ 	.short	0x0000
        /*0044*/ 	.byte	0x00, 0xf5, 0x21, 0x00


	//----- nvinfo : EIATTR_SPARSE_MMA_MASK
	.align		4
.L_39:
        /*0048*/ 	.byte	0x03, 0x50
        /*004a*/ 	.short	0x0000


	//----- nvinfo : EIATTR_MAXREG_COUNT
	.align		4
        /*004c*/ 	.byte	0x03, 0x1b
        /*004e*/ 	.short	0x00ff


	//----- nvinfo : EIATTR_MERCURY_ISA_VERSION
	.align		4
        /*0050*/ 	.byte	0x03, 0x5f
        /*0052*/ 	.short	0x0101


	//----- nvinfo : EIATTR_VRC_CTA_INIT_COUNT
	.align		4
        /*0054*/ 	.byte	0x02, 0x4a
	.zero		1
	.zero		1


	//----- nvinfo : EIATTR_EXIT_INSTR_OFFSETS
	.align		4
        /*0058*/ 	.byte	0x04, 0x1c
        /*005a*/ 	.short	(.L_41 - .L_40)


	//   ....[0]....
.L_40:
        /*005c*/ 	.word	0x000000c0


	//   ....[1]....
        /*0060*/ 	.word	0x00000aa0


	//----- nvinfo : EIATTR_CBANK_PARAM_SIZE
	.align		4
.L_41:
        /*0064*/ 	.byte	0x03, 0x19
        /*0066*/ 	.short	0x001c


	//----- nvinfo : EIATTR_PARAM_CBANK
	.align		4
        /*0068*/ 	.byte	0x04, 0x0a
        /*006a*/ 	.short	(.L_43 - .L_42)
	.align		4
.L_42:
        /*006c*/ 	.word	index@(.nv.constant0._Z19matrixMultiplyBasicPfPKfS1_i)
        /*0070*/ 	.short	0x0380
        /*0072*/ 	.short	0x001c


	//----- nvinfo : EIATTR_SW_WAR
	.align		4
.L_43:
        /*0074*/ 	.byte	0x04, 0x36
        /*0076*/ 	.short	(.L_45 - .L_44)
.L_44:
        /*0078*/ 	.word	0x00000008
.L_45:


//--------------------- .nv.callgraph             --------------------------
	.section	.nv.callgraph,"",@"SHT_CUDA_CALLGRAPH"
	.align	4
	.sectionentsize	8
	.align		4
        /*0000*/ 	.word	0x00000000
	.align		4
        /*0004*/ 	.word	0xffffffff
	.align		4
        /*0008*/ 	.word	0x00000000
	.align		4
        /*000c*/ 	.word	0xfffffffe
	.align		4
        /*0010*/ 	.word	0x00000000
	.align		4
        /*0014*/ 	.word	0xfffffffd
	.align		4
        /*0018*/ 	.word	0x00000000
	.align		4
        /*001c*/ 	.word	0xfffffffc


//--------------------- .text._Z19matrixMultiplyTiledPfPKfS1_ii --------------------------
	.section	.text._Z19matrixMultiplyTiledPfPKfS1_ii,"ax",@progbits
	.align	128
        .global         _Z19matrixMultiplyTiledPfPKfS1_ii
        .type           _Z19matrixMultiplyTiledPfPKfS1_ii,@function
        .size           _Z19matrixMultiplyTiledPfPKfS1_ii,(.L_x_13 - _Z19matrixMultiplyTiledPfPKfS1_ii)
        .other          _Z19matrixMultiplyTiledPfPKfS1_ii,@"STO_CUDA_ENTRY STV_DEFAULT"
_Z19matrixMultiplyTiledPfPKfS1_ii:
.text._Z19matrixMultiplyTiledPfPKfS1_ii:
[----:B------:R-:W-:Y:S08]  /*0000*/  LDC R1, c[0x0][0x37c] ;  /* 0x0000df00ff017b82 */ /* 0x000ff00000000800 */
[----:B------:R-:W0:Y:S01]  /*0010*/  LDC.64 R2, c[0x0][0x398] ;  /* 0x0000e600ff027b82 */ /* 0x000e220000000a00 */
[----:B------:R-:W1:Y:S01]  /*0020*/  LDCU.64 UR6, c[0x0][0x358] ;  /* 0x00006b00ff0677ac */ /* 0x000e620008000a00 */
[----:B------:R-:W-:-:S06]  /*0030*/  MOV R18, RZ ;  /* 0x000000ff00127202 */ /* 0x000fcc0000000f00 */
[----:B------:R-:W-:Y:S08]  /*0040*/  S2UR UR5, SR_CTAID.Y ;  /* 0x00000000000579c3 */ /* 0x000ff00000002600 */
[----:B------:R-:W2:Y:S01]  /*0050*/  S2UR UR4, SR_CTAID.X ;  /* 0x00000000000479c3 */ /* 0x000ea20000002500 */
[----:B0-----:R-:W-:Y:S02]  /*0060*/  IABS R11, R3 ;  /* 0x00000003000b7213 */ /* 0x001fe40000000000 */
[----:B------:R-:W-:-:S02]  /*0070*/  IADD3 R0, PT, PT, R3, R2, RZ ;  /* 0x0000000203007210 */ /* 0x000fc40007ffe0ff */
[----:B------:R-:W0:Y:S03]  /*0080*/  I2F.RP R7, R11 ;  /* 0x0000000b00077306 */ /* 0x000e260000209400 */
[----:B------:R-:W-:-:S05]  /*0090*/  VIADD R6, R0, 0xffffffff ;  /* 0xffffffff00067836 */ /* 0x000fca0000000000 */
[----:B------:R-:W-:Y:S02]  /*00a0*/  IABS R0, R6 ;  /* 0x0000000600007213 */ /* 0x000fe40000000000 */
[----:B------:R-:W-:-:S04]  /*00b0*/  LOP3.LUT R6, R6, R3, RZ, 0x3c, !PT ;  /* 0x0000000306067212 */ /* 0x000fc800078e3cff */
[----:B------:R-:W-:Y:S01]  /*00c0*/  ISETP.GE.AND P1, PT, R6, RZ, PT ;  /* 0x000000ff0600720c */ /* 0x000fe20003f26270 */
[----:B0-----:R-:W0:Y:S02]  /*00d0*/  MUFU.RCP R7, R7 ;  /* 0x0000000700077308 */ /* 0x001e240000001000 */
[----:B0-----:R-:W-:-:S06]  /*00e0*/  IADD3 R4, PT, PT, R7, 0xffffffe, RZ ;  /* 0x0ffffffe07047810 */ /* 0x001fcc0007ffe0ff */
[----:B------:R0:W3:Y:S02]  /*00f0*/  F2I.FTZ.U32.TRUNC.NTZ R5, R4 ;  /* 0x0000000400057305 */ /* 0x0000e4000021f000 */
[----:B0-----:R-:W-:Y:S02]  /*0100*/  HFMA2 R4, -RZ, RZ, 0, 0 ;  /* 0x00000000ff047431 */ /* 0x001fe400000001ff */
[----:B---3--:R-:W-:-:S04]  /*0110*/  IMAD.MOV R8, RZ, RZ, -R5 ;  /* 0x000000ffff087224 */ /* 0x008fc800078e0a05 */
[----:B------:R-:W-:Y:S02]  /*0120*/  IMAD R9, R8, R11, RZ ;  /* 0x0000000b08097224 */ /* 0x000fe400078e02ff */
[----:B------:R-:W2:Y:S02]  /*0130*/  S2R R8, SR_TID.X ;  /* 0x0000000000087919 */ /* 0x000ea40000002100 */
[----:B------:R-:W-:-:S06]  /*0140*/  IMAD.HI.U32 R5, R5, R9, R4 ;  /* 0x0000000905057227 */ /* 0x000fcc00078e0004 */
[----:B------:R-:W-:-:S04]  /*0150*/  IMAD.HI.U32 R9, R5, R0, RZ ;  /* 0x0000000005097227 */ /* 0x000fc800078e00ff */
[----:B------:R-:W-:-:S04]  /*0160*/  IMAD.MOV R4, RZ, RZ, -R9 ;  /* 0x000000ffff047224 */ /* 0x000fc800078e0a09 */
[----:B------:R-:W-:-:S05]  /*0170*/  IMAD R0, R11, R4, R0 ;  /* 0x000000040b007224 */ /* 0x000fca00078e0200 */
[----:B------:R-:W-:Y:S01]  /*0180*/  ISETP.GT.U32.AND P2, PT, R11, R0, PT ;  /* 0x000000000b00720c */ /* 0x000fe20003f44070 */
[----:B--2---:R-:W-:-:S12]  /*0190*/  IMAD R10, R3, UR4, R8 ;  /* 0x00000004030a7c24 */ /* 0x004fd8000f8e0208 */
[-C--:B------:R-:W-:Y:S01]  /*01a0*/  @!P2 IADD3 R0, PT, PT, R0, -R11.reuse, RZ ;  /* 0x8000000b0000a210 */ /* 0x080fe20007ffe0ff */
[----:B------:R-:W-:Y:S01]  /*01b0*/  @!P2 VIADD R9, R9, 0x1 ;  /* 0x000000010909a836 */ /* 0x000fe20000000000 */
[----:B------:R-:W-:Y:S02]  /*01c0*/  ISETP.NE.AND P2, PT, R3, RZ, PT ;  /* 0x000000ff0300720c */ /* 0x000fe40003f45270 */
[----:B------:R-:W-:Y:S02]  /*01d0*/  ISETP.GE.U32.AND P0, PT, R0, R11, PT ;  /* 0x0000000b0000720c */ /* 0x000fe40003f06070 */
[----:B------:R-:W0:Y:S11]  /*01e0*/  S2R R0, SR_TID.Y ;  /* 0x0000000000007919 */ /* 0x000e360000002200 */
[----:B------:R-:W-:-:S05]  /*01f0*/  @P0 IADD3 R9, PT, PT, R9, 0x1, RZ ;  /* 0x0000000109090810 */ /* 0x000fca0007ffe0ff */
[----:B------:R-:W-:Y:S01]  /*0200*/  @!P1 IMAD.MOV R9, RZ, RZ, -R9 ;  /* 0x000000ffff099224 */ /* 0x000fe200078e0a09 */
[----:B------:R-:W-:-:S04]  /*0210*/  @!P2 LOP3.LUT R9, RZ, R3, RZ, 0x33, !PT ;  /* 0x00000003ff09a212 */ /* 0x000fc800078e33ff */
[----:B------:R-:W-:Y:S01]  /*0220*/  ISETP.GE.AND P0, PT, R9, 0x1, PT ;  /* 0x000000010900780c */ /* 0x000fe20003f06270 */
[----:B0-----:R-:W-:-:S12]  /*0230*/  IMAD R11, R3, UR5, R0 ;  /* 0x00000005030b7c24 */ /* 0x001fd8000f8e0200 */
[----:B-1----:R-:W-:Y:S05]  /*0240*/  @!P0 BRA `(.L_x_0) ;  /* 0x0000000800288947 */ /* 0x002fea0003800000 */
[----:B------:R-:W0:Y:S01]  /*0250*/  S2UR UR5, SR_CgaCtaId ;  /* 0x00000000000579c3 */ /* 0x000e220000008800 */
[CC--:B------:R-:W-:Y:S01]  /*0260*/  IMAD R2, R3.reuse, R3.reuse, RZ ;  /* 0x0000000303027224 */ /* 0x0c0fe200078e02ff */
[----:B------:R-:W-:Y:S01]  /*0270*/  UMOV UR4, 0x400 ;  /* 0x0000040000047882 */ /* 0x000fe20000000000 */
[C---:B------:R-:W-:Y:S01]  /*0280*/  LOP3.LUT R12, R3.reuse, 0x7ffffff8, RZ, 0xc0, !PT ;  /* 0x7ffffff8030c7812 */ /* 0x040fe200078ec0ff */
[----:B------:R-:W-:Y:S01]  /*0290*/  IMAD R13, R0, R3, RZ ;  /* 0x00000003000d7224 */ /* 0x000fe200078e02ff */
[C---:B------:R-:W-:Y:S01]  /*02a0*/  LOP3.LUT R20, R3.reuse, 0x7, RZ, 0xc0, !PT ;  /* 0x0000000703147812 */ /* 0x040fe200078ec0ff */
[----:B------:R-:W-:Y:S01]  /*02b0*/  IMAD.SHL.U32 R5, R2, 0x4, RZ ;  /* 0x0000000402057824 */ /* 0x000fe200078e00ff */
[----:B------:R-:W-:Y:S01]  /*02c0*/  LOP3.LUT R14, R3, 0x3, RZ, 0xc0, !PT ;  /* 0x00000003030e7812 */ /* 0x000fe200078ec0ff */
[----:B------:R-:W-:Y:S01]  /*02d0*/  IMAD.MOV.U32 R18, RZ, RZ, RZ ;  /* 0x000000ffff127224 */ /* 0x000fe200078e00ff */
[----:B------:R-:W-:Y:S02]  /*02e0*/  IADD3 R15, PT, PT, -R12, RZ, RZ ;  /* 0x000000ff0c0f7210 */ /* 0x000fe40007ffe1ff */
[----:B------:R-:W-:Y:S01]  /*02f0*/  LEA R17, R8, R5, 0x2 ;  /* 0x0000000508117211 */ /* 0x000fe200078e10ff */
[----:B0-----:R-:W-:-:S03]  /*0300*/  ULEA UR5, UR5, UR4, 0x18 ;  /* 0x0000000405057291 */ /* 0x001fc6000f8ec0ff */
[----:B------:R-:W-:-:S03]  /*0310*/  UMOV UR4, URZ ;  /* 0x000000ff00047c82 */ /* 0x000fc60008000000 */
[----:B------:R-:W-:Y:S01]  /*0320*/  VIADD R16, R5, UR5 ;  /* 0x0000000505107c36 */ /* 0x000fe20008000000 */
[----:B------:R-:W-:-:S07]  /*0330*/  IADD3 R17, PT, PT, R17, UR5, RZ ;  /* 0x0000000511117c10 */ /* 0x000fce000fffe0ff */
.L_x_6:
[----:B0-----:R-:W0:Y:S01]  /*0340*/  LDC.64 R2, c[0x0][0x398] ;  /* 0x0000e600ff027b82 */ /* 0x001e220000000a00 */
[----:B------:R-:W-:Y:S02]  /*0350*/  HFMA2 R23, -RZ, RZ, 0, 0 ;  /* 0x00000000ff177431 */ /* 0x000fe400000001ff */
[C---:B0-----:R-:W-:Y:S02]  /*0360*/  IMAD R22, R3.reuse, UR4, R8 ;  /* 0x0000000403167c24 */ /* 0x041fe4000f8e0208 */
[----:B------:R-:W-:-:S03]  /*0370*/  IMAD R21, R3, UR4, R0 ;  /* 0x0000000403157c24 */ /* 0x000fc6000f8e0200 */
[----:B------:R-:W-:Y:S02]  /*0380*/  VIMNMX R5, PT, PT, R11, R22, !PT ;  /* 0x000000160b057248 */ /* 0x000fe40007fe0100 */
[----:B------:R-:W-:Y:S02]  /*0390*/  VIMNMX R7, PT, PT, R10, R21, !PT ;  /* 0x000000150a077248 */ /* 0x000fe40007fe0100 */
[-C--:B------:R-:W-:Y:S02]  /*03a0*/  ISETP.GE.AND P0, PT, R5, R2.reuse, PT ;  /* 0x000000020500720c */ /* 0x080fe40003f06270 */
[----:B------:R-:W-:-:S11]  /*03b0*/  ISETP.GE.AND P1, PT, R7, R2, PT ;  /* 0x000000020700720c */ /* 0x000fd60003f26270 */
[----:B------:R-:W0:Y:S01]  /*03c0*/  @!P0 LDC.64 R6, c[0x0][0x388] ;  /* 0x0000e200ff068b82 */ /* 0x000e220000000a00 */
[-C--:B------:R-:W-:Y:S02]  /*03d0*/  @!P0 IMAD R19, R11, R2.reuse, R22 ;  /* 0x000000020b138224 */ /* 0x080fe400078e0216 */
[----:B------:R-:W-:-:S05]  /*03e0*/  @!P1 IMAD R21, R21, R2, R10 ;  /* 0x0000000215159224 */ /* 0x000fca00078e020a */
[----:B------:R-:W1:Y:S01]  /*03f0*/  @!P1 LDC.64 R4, c[0x0][0x390] ;  /* 0x0000e400ff049b82 */ /* 0x000e620000000a00 */
[----:B0-----:R-:W-:-:S04]  /*0400*/  @!P0 IMAD.WIDE R6, R19, 0x4, R6 ;  /* 0x0000000413068825 */ /* 0x001fc800078e0206 */
[----:B------:R-:W-:Y:S02]  /*0410*/  IMAD.MOV.U32 R19, RZ, RZ, RZ ;  /* 0x000000ffff137224 */ /* 0x000fe400078e00ff */
[----:B-1----:R-:W-:-:S04]  /*0420*/  @!P1 IMAD.WIDE R4, R21, 0x4, R4 ;  /* 0x0000000415049825 */ /* 0x002fc800078e0204 */
[----:B------:R-:W2:Y:S04]  /*0430*/  @!P0 LDG.E R19, desc[UR6][R6.64] ;  /* 0x0000000606138981 */ /* 0x000ea8000c1e1900 */
[----:B------:R-:W3:Y:S01]  /*0440*/  @!P1 LDG.E R23, desc[UR6][R4.64] ;  /* 0x0000000604179981 */ /* 0x000ee2000c1e1900 */
[----:B------:R-:W-:Y:S01]  /*0450*/  IMAD.IADD R21, R13, 0x1, R8 ;  /* 0x000000010d157824 */ /* 0x000fe200078e0208 */
[----:B------:R-:W-:Y:S01]  /*0460*/  ISETP.GE.AND P1, PT, R3, 0x1, PT ;  /* 0x000000010300780c */ /* 0x000fe20003f26270 */
[----:B------:R-:W-:-:S03]  /*0470*/  UIADD3 UR4, UPT, UPT, UR4, 0x1, URZ ;  /* 0x0000000104047890 */ /* 0x000fc6000fffe0ff */
[C---:B------:R-:W-:Y:S02]  /*0480*/  LEA R22, R21.reuse, UR5, 0x2 ;  /* 0x0000000515167c11 */ /* 0x040fe4000f8e10ff */
[----:B------:R-:W-:Y:S02]  /*0490*/  LEA R24, R21, R16, 0x2 ;  /* 0x0000001015187211 */ /* 0x000fe400078e10ff */
[----:B------:R-:W-:Y:S01]  /*04a0*/  ISETP.NE.AND P0, PT, R9, UR4, PT ;  /* 0x0000000409007c0c */ /* 0x000fe2000bf05270 */
[----:B--2---:R0:W-:Y:S04]  /*04b0*/  STS [R22], R19 ;  /* 0x0000001316007388 */ /* 0x0041e80000000800 */
[----:B---3--:R0:W-:Y:S01]  /*04c0*/  STS [R24], R23 ;  /* 0x0000001718007388 */ /* 0x0081e20000000800 */
[----:B------:R-:W-:Y:S06]  /*04d0*/  BAR.SYNC.DEFER_BLOCKING 0x0 ;  /* 0x0000000000007b1d */ /* 0x000fec0000010000 */
[----:B------:R-:W-:Y:S05]  /*04e0*/  @!P1 BRA `(.L_x_1) ;  /* 0x0000000400789947 */ /* 0x000fea0003800000 */
[----:B------:R-:W-:Y:S01]  /*04f0*/  ISETP.GE.U32.AND P1, PT, R3, 0x8, PT ;  /* 0x000000080300780c */ /* 0x000fe20003f26070 */
[----:B------:R-:W-:-:S12]  /*0500*/  IMAD.MOV.U32 R4, RZ, RZ, RZ ;  /* 0x000000ffff047224 */ /* 0x000fd800078e00ff */
[----:B------:R-:W-:Y:S05]  /*0510*/  @!P1 BRA `(.L_x_2) ;  /* 0x0000000000a49947 */ /* 0x000fea0003800000 */
[----:B------:R-:W-:Y:S01]  /*0520*/  LEA R6, R13, UR5, 0x2 ;  /* 0x000000050d067c11 */ /* 0x000fe2000f8e10ff */
[----:B------:R-:W-:Y:S01]  /*0530*/  IMAD.MOV.U32 R5, RZ, RZ, R15 ;  /* 0x000000ffff057224 */ /* 0x000fe200078e000f */
[----:B------:R-:W-:Y:S02]  /*0540*/  MOV R4, R17 ;  /* 0x0000001100047202 */ /* 0x000fe40000000f00 */
[----:B------:R-:W-:-:S07]  /*0550*/  IADD3 R6, PT, PT, R6, 0x10, RZ ;  /* 0x0000001006067810 */ /* 0x000fce0007ffe0ff */
.L_x_3:
[----:B------:R-:W-:Y:S01]  /*0560*/  LDS R21, [R6+-0x10] ;  /* 0xfffff00006157984 */ /* 0x000fe20000000800 */
[----:B------:R-:W-:Y:S01]  /*0570*/  IMAD R26, R3, 0x4, R4 ;  /* 0x00000004031a7824 */ /* 0x000fe200078e0204 */
[----:B------:R-:W-:Y:S02]  /*0580*/  IADD3 R5, PT, PT, R5, 0x8, RZ ;  /* 0x0000000805057810 */ /* 0x000fe40007ffe0ff */
[----:B0-----:R0:W1:Y:S02]  /*0590*/  LDS R23, [R4] ;  /* 0x0000000004177984 */ /* 0x0010640000000800 */
[----:B------:R-:W-:Y:S02]  /*05a0*/  LEA R28, R3, R26, 0x2 ;  /* 0x0000001a031c7211 */ /* 0x000fe400078e10ff */
[----:B------:R-:W-:Y:S01]  /*05b0*/  LDS R7, [R6+-0xc] ;  /* 0xfffff40006077984 */ /* 0x000fe20000000800 */
[----:B------:R-:W-:Y:S02]  /*05c0*/  ISETP.NE.AND P1, PT, R5, RZ, PT ;  /* 0x000000ff0500720c */ /* 0x000fe40003f25270 */
[C---:B------:R-:W-:Y:S01]  /*05d0*/  IMAD R25, R3.reuse, 0x4, R28 ;  /* 0x0000000403197824 */ /* 0x040fe200078e021c */
[----:B------:R-:W2:Y:S01]  /*05e0*/  LDS R26, [R26] ;  /* 0x000000001a1a7984 */ /* 0x000ea20000000800 */
[----:B0-----:R-:W-:-:S03]  /*05f0*/  IMAD R4, R3, 0x20, R4 ;  /* 0x0000002003047824 */ /* 0x001fc600078e0204 */
[----:B------:R0:W-:Y:S04]  /*0600*/  LDS R19, [R28] ;  /* 0x000000001c137984 */ /* 0x0001e80000000800 */
[----:B------:R-:W3:Y:S01]  /*0610*/  LDS R22, [R6+-0x8] ;  /* 0xfffff80006167984 */ /* 0x000ee20000000800 */
[----:B-1----:R-:W-:Y:S01]  /*0620*/  FFMA R24, R21, R23, R18 ;  /* 0x0000001715187223 */ /* 0x002fe20000000012 */
[C---:B------:R-:W-:Y:S02]  /*0630*/  LEA R23, R3.reuse, R25, 0x2 ;  /* 0x0000001903177211 */ /* 0x040fe400078e10ff */
[----:B------:R-:W-:Y:S04]  /*0640*/  LDS R18, [R6+-0x4] ;  /* 0xfffffc0006127984 */ /* 0x000fe80000000800 */
[----:B------:R-:W1:Y:S01]  /*0650*/  LDS R21, [R25] ;  /* 0x0000000019157984 */ /* 0x000e620000000800 */
[----:B------:R-:W-:-:S02]  /*0660*/  IMAD R27, R3, 0x4, R23 ;  /* 0x00000004031b7824 */ /* 0x000fc400078e0217 */
[----:B--2---:R-:W-:Y:S02]  /*0670*/  FFMA R7, R7, R26, R24 ;  /* 0x0000001a07077223 */ /* 0x004fe40000000018 */
[----:B------:R-:W-:Y:S01]  /*0680*/  LDS R26, [R6+0x8] ;  /* 0x00000800061a7984 */ /* 0x000fe20000000800 */
[----:B0-----:R-:W-:-:S03]  /*0690*/  LEA R28, R3, R27, 0x2 ;  /* 0x0000001b031c7211 */ /* 0x001fc600078e10ff */
[----:B------:R-:W-:Y:S01]  /*06a0*/  LDS R27, [R27] ;  /* 0x000000001b1b7984 */ /* 0x000fe20000000800 */
[----:B---3--:R-:W-:-:S03]  /*06b0*/  FFMA R19, R22, R19, R7 ;  /* 0x0000001316137223 */ /* 0x008fc60000000007 */
[----:B------:R-:W-:Y:S04]  /*06c0*/  LDS R7, [R6] ;  /* 0x0000000006077984 */ /* 0x000fe80000000800 */
[----:B------:R-:W0:Y:S01]  /*06d0*/  LDS R22, [R23] ;  /* 0x0000000017167984 */ /* 0x000e220000000800 */
[----:B-1----:R-:W-:Y:S01]  /*06e0*/  FFMA R24, R18, R21, R19 ;  /* 0x0000001512187223 */ /* 0x002fe20000000013 */
[----:B------:R-:W-:Y:S02]  /*06f0*/  IMAD R21, R3, 0x4, R28 ;  /* 0x0000000403157824 */ /* 0x000fe400078e021c */
[----:B------:R-:W1:Y:S04]  /*0700*/  LDS R18, [R6+0x4] ;  /* 0x0000040006127984 */ /* 0x000e680000000800 */
[----:B------:R-:W2:Y:S04]  /*0710*/  LDS R28, [R28] ;  /* 0x000000001c1c7984 */ /* 0x000ea80000000800 */
[----:B------:R-:W-:Y:S04]  /*0720*/  LDS R21, [R21] ;  /* 0x0000000015157984 */ /* 0x000fe80000000800 */
[----:B------:R3:W4:Y:S01]  /*0730*/  LDS R19, [R6+0xc] ;  /* 0x00000c0006137984 */ /* 0x0007220000000800 */
[----:B0-----:R-:W-:Y:S01]  /*0740*/  FFMA R7, R7, R22, R24 ;  /* 0x0000001607077223 */ /* 0x001fe20000000018 */
[----:B---3--:R-:W-:-:S03]  /*0750*/  IADD3 R6, PT, PT, R6, 0x20, RZ ;  /* 0x0000002006067810 */ /* 0x008fc60007ffe0ff */
[----:B-1----:R-:W-:-:S04]  /*0760*/  FFMA R7, R18, R27, R7 ;  /* 0x0000001b12077223 */ /* 0x002fc80000000007 */
[----:B--2---:R-:W-:-:S04]  /*0770*/  FFMA R7, R26, R28, R7 ;  /* 0x0000001c1a077223 */ /* 0x004fc80000000007 */
[----:B----4-:R-:W-:Y:S01]  /*0780*/  FFMA R18, R19, R21, R7 ;  /* 0x0000001513127223 */ /* 0x010fe20000000007 */
[----:B------:R-:W-:Y:S06]  /*0790*/  @P1 BRA `(.L_x_3) ;  /* 0xfffffffc00701947 */ /* 0x000fec000383ffff */
[----:B------:R-:W-:-:S07]  /*07a0*/  IMAD.MOV.U32 R4, RZ, RZ, R12 ;  /* 0x000000ffff047224 */ /* 0x000fce00078e000c */
.L_x_2:
[----:B------:R-:W-:-:S13]  /*07b0*/  ISETP.NE.AND P1, PT, R20, RZ, PT ;  /* 0x000000ff1400720c */ /* 0x000fda0003f25270 */
[----:B------:R-:W-:Y:S05]  /*07c0*/  @!P1 BRA `(.L_x_1) ;  /* 0x0000000000c09947 */ /* 0x000fea0003800000 */
[----:B------:R-:W-:Y:S02]  /*07d0*/  IADD3 R5, PT, PT, R20, -0x1, RZ ;  /* 0xffffffff14057810 */ /* 0x000fe40007ffe0ff */
[----:B------:R-:W-:Y:S02]  /*07e0*/  ISETP.NE.AND P2, PT, R14, RZ, PT ;  /* 0x000000ff0e00720c */ /* 0x000fe40003f45270 */
[----:B------:R-:W-:-:S13]  /*07f0*/  ISETP.GE.U32.AND P1, PT, R5, 0x3, PT ;  /* 0x000000030500780c */ /* 0x000fda0003f26070 */
[----:B------:R-:W-:Y:S05]  /*0800*/  @!P1 BRA `(.L_x_4) ;  /* 0x0000000000509947 */ /* 0x000fea0003800000 */
[C---:B------:R-:W-:Y:S02]  /*0810*/  IMAD R7, R4.reuse, R3, R8 ;  /* 0x0000000304077224 */ /* 0x040fe400078e0208 */
[----:B------:R-:W-:Y:S01]  /*0820*/  IMAD.IADD R5, R13, 0x1, R4 ;  /* 0x000000010d057824 */ /* 0x000fe200078e0204 */
[----:B------:R-:W-:Y:S02]  /*0830*/  IADD3 R4, PT, PT, R4, 0x4, RZ ;  /* 0x0000000404047810 */ /* 0x000fe40007ffe0ff */
[----:B------:R-:W-:Y:S02]  /*0840*/  LEA R6, R7, R16, 0x2 ;  /* 0x0000001007067211 */ /* 0x000fe400078e10ff */
[----:B------:R-:W-:-:S03]  /*0850*/  LEA R5, R5, UR5, 0x2 ;  /* 0x0000000505057c11 */ /* 0x000fc6000f8e10ff */
[C---:B0-----:R-:W-:Y:S01]  /*0860*/  IMAD R24, R3.reuse, 0x4, R6 ;  /* 0x0000000403187824 */ /* 0x041fe200078e0206 */
[----:B------:R-:W-:Y:S04]  /*0870*/  LDS R19, [R6] ;  /* 0x0000000006137984 */ /* 0x000fe80000000800 */
[----:B------:R-:W0:Y:S01]  /*0880*/  LDS R7, [R5] ;  /* 0x0000000005077984 */ /* 0x000e220000000800 */
[----:B------:R-:W-:-:S03]  /*0890*/  LEA R28, R3, R24, 0x2 ;  /* 0x00000018031c7211 */ /* 0x000fc600078e10ff */
[----:B------:R-:W-:Y:S02]  /*08a0*/  LDS R22, [R5+0x4] ;  /* 0x0000040005167984 */ /* 0x000fe40000000800 */
[----:B------:R-:W-:Y:S02]  /*08b0*/  IMAD R23, R3, 0x4, R28 ;  /* 0x0000000403177824 */ /* 0x000fe400078e021c */
[----:B------:R-:W1:Y:S04]  /*08c0*/  LDS R24, [R24] ;  /* 0x0000000018187984 */ /* 0x000e680000000800 */
[----:B------:R-:W-:Y:S04]  /*08d0*/  LDS R26, [R5+0x8] ;  /* 0x00000800051a7984 */ /* 0x000fe80000000800 */
[----:B------:R-:W2:Y:S04]  /*08e0*/  LDS R28, [R28] ;  /* 0x000000001c1c7984 */ /* 0x000ea80000000800 */
[----:B------:R-:W-:Y:S04]  /*08f0*/  LDS R21, [R5+0xc] ;  /* 0x00000c0005157984 */ /* 0x000fe80000000800 */
[----:B------:R-:W3:Y:S01]  /*0900*/  LDS R23, [R23] ;  /* 0x0000000017177984 */ /* 0x000ee20000000800 */
[----:B0-----:R-:W-:-:S04]  /*0910*/  FFMA R7, R7, R19, R18 ;  /* 0x0000001307077223 */ /* 0x001fc80000000012 */
[----:B-1----:R-:W-:-:S04]  /*0920*/  FFMA R7, R22, R24, R7 ;  /* 0x0000001816077223 */ /* 0x002fc80000000007 */
[----:B--2---:R-:W-:-:S04]  /*0930*/  FFMA R7, R26, R28, R7 ;  /* 0x0000001c1a077223 */ /* 0x004fc80000000007 */
[----:B---3--:R-:W-:-:S07]  /*0940*/  FFMA R18, R21, R23, R7 ;  /* 0x0000001715127223 */ /* 0x008fce0000000007 */
.L_x_4:
[----:B------:R-:W-:Y:S05]  /*0950*/  @!P2 BRA `(.L_x_1) ;  /* 0x00000000005ca947 */ /* 0x000fea0003800000 */
[----:B------:R-:W-:Y:S02]  /*0960*/  ISETP.NE.AND P1, PT, R14, 0x1, PT ;  /* 0x000000010e00780c */ /* 0x000fe40003f25270 */
[----:B------:R-:W-:-:S11]  /*0970*/  LOP3.LUT P2, RZ, R3, 0x1, RZ, 0xc0, !PT ;  /* 0x0000000103ff7812 */ /* 0x000fd6000784c0ff */
[----:B------:R-:W-:Y:S05]  /*0980*/  @!P1 BRA `(.L_x_5) ;  /* 0x0000000000309947 */ /* 0x000fea0003800000 */
[C---:B------:R-:W-:Y:S02]  /*0990*/  IMAD R7, R4.reuse, R3, R8 ;  /* 0x0000000304077224 */ /* 0x040fe400078e0208 */
[----:B------:R-:W-:Y:S02]  /*09a0*/  IMAD.IADD R5, R13, 0x1, R4 ;  /* 0x000000010d057824 */ /* 0x000fe400078e0204 */
[----:B------:R-:W-:Y:S01]  /*09b0*/  VIADD R4, R4, 0x2 ;  /* 0x0000000204047836 */ /* 0x000fe20000000000 */
[----:B------:R-:W-:Y:S02]  /*09c0*/  LEA R6, R7, R16, 0x2 ;  /* 0x0000001007067211 */ /* 0x000fe400078e10ff */
[----:B------:R-:W-:Y:S02]  /*09d0*/  LEA R5, R5, UR5, 0x2 ;  /* 0x0000000505057c11 */ /* 0x000fe4000f8e10ff */
[----:B------:R-:W-:Y:S01]  /*09e0*/  LEA R21, R3, R6, 0x2 ;  /* 0x0000000603157211 */ /* 0x000fe200078e10ff */
[----:B0-----:R-:W-:Y:S04]  /*09f0*/  LDS R19, [R6] ;  /* 0x0000000006137984 */ /* 0x001fe80000000800 */
[----:B------:R-:W0:Y:S04]  /*0a00*/  LDS R7, [R5] ;  /* 0x0000000005077984 */ /* 0x000e280000000800 */
[----:B------:R-:W-:Y:S04]  /*0a10*/  LDS R22, [R5+0x4] ;  /* 0x0000040005167984 */ /* 0x000fe80000000800 */
[----:B------:R-:W1:Y:S01]  /*0a20*/  LDS R21, [R21] ;  /* 0x0000000015157984 */ /* 0x000e620000000800 */
[----:B0-----:R-:W-:-:S04]  /*0a30*/  FFMA R7, R7, R19, R18 ;  /* 0x0000001307077223 */ /* 0x001fc80000000012 */
[----:B-1----:R-:W-:-:S07]  /*0a40*/  FFMA R18, R22, R21, R7 ;  /* 0x0000001516127223 */ /* 0x002fce0000000007 */
.L_x_5:
[----:B------:R-:W-:Y:S05]  /*0a50*/  @!P2 BRA `(.L_x_1) ;  /* 0x00000000001ca947 */ /* 0x000fea0003800000 */
[----:B------:R-:W-:Y:S01]  /*0a60*/  IMAD R5, R4, R3, R8 ;  /* 0x0000000304057224 */ /* 0x000fe200078e0208 */
[----:B------:R-:W-:-:S04]  /*0a70*/  IADD3 R3, PT, PT, R13, R4, RZ ;  /* 0x000000040d037210 */ /* 0x000fc80007ffe0ff */
[----:B------:R-:W-:Y:S02]  /*0a80*/  LEA R3, R3, UR5, 0x2 ;  /* 0x0000000503037c11 */ /* 0x000fe4000f8e10ff */
[----:B------:R-:W-:-:S04]  /*0a90*/  LEA R5, R5, R16, 0x2 ;  /* 0x0000001005057211 */ /* 0x000fc800078e10ff */
[----:B------:R-:W-:Y:S04]  /*0aa0*/  LDS R3, [R3] ;  /* 0x0000000003037984 */ /* 0x000fe80000000800 */
[----:B------:R-:W1:Y:S02]  /*0ab0*/  LDS R5, [R5] ;  /* 0x0000000005057984 */ /* 0x000e640000000800 */
[----:B-1----:R-:W-:-:S07]  /*0ac0*/  FFMA R18, R3, R5, R18 ;  /* 0x0000000503127223 */ /* 0x002fce0000000012 */
.L_x_1:
[----:B------:R-:W-:Y:S06]  /*0ad0*/  BAR.SYNC.DEFER_BLOCKING 0x0 ;  /* 0x0000000000007b1d */ /* 0x000fec0000010000 */
[----:B------:R-:W-:Y:S05]  /*0ae0*/  @P0 BRA `(.L_x_6) ;  /* 0xfffffff800140947 */ /* 0x000fea000383ffff */
.L_x_0:
[----:B------:R-:W-:-:S04]  /*0af0*/  VIMNMX R3, PT, PT, R11, R10, !PT ;  /* 0x0000000a0b037248 */ /* 0x000fc80007fe0100 */
[----:B------:R-:W-:-:S13]  /*0b00*/  ISETP.GE.AND P0, PT, R3, R2, PT ;  /* 0x000000020300720c */ /* 0x000fda0003f06270 */
[----:B------:R-:W-:Y:S05]  /*0b10*/  @P0 EXIT ;  /* 0x000000000000094d */ /* 0x000fea0003800000 */
[----:B------:R-:W1:Y:S01]  /*0b20*/  LDC.64 R4, c[0x0][0x380] ;  /* 0x0000e000ff047b82 */ /* 0x000e620000000a00 */
[----:B------:R-:W-:-:S04]  /*0b30*/  IMAD R3, R11, R2, R10 ;  /* 0x000000020b037224 */ /* 0x000fc800078e020a */
[----:B-1----:R-:W-:-:S05]  /*0b40*/  IMAD.WIDE R2, R3, 0x4, R4 ;  /* 0x0000000403027825 */ /* 0x002fca00078e0204 */
[----:B------:R-:W-:Y:S01]  /*0b50*/  STG.E desc[UR6][R2.64], R18 ;  /* 0x0000001202007986 */ /* 0x000fe2000c101906 */
[----:B------:R-:W-:Y:S05]  /*0b60*/  EXIT ;  /* 0x000000000000794d */ /* 0x000fea0003800000 */
.L_x_7:
[----:B------:R-:W-:-:S00]  /*0b70*/  BRA `(.L_x_7) ;  /* 0xfffffffc00fc7947 */ /* 0x000fc0000383ffff */
[----:B------:R-:W-:-:S00]  /*0b80*/  NOP ;  /* 0x0000000000007918 */ /* 0x000fc00000000000 */
[----:B------:R-:W-:-:S00]  /*0b90*/  NOP ;  /* 0x0000000000007918 */ /* 0x000fc00000000000 */
[----:B------:R-:W-:-:S00]  /*0ba0*/  NOP ;  /* 0x0000000000007918 */ /* 0x000fc00000000000 */
[----:B------:R-:W-:-:S00]  /*0bb0*/  NOP ;  /* 0x0000000000007918 */ /* 0x000fc00000000000 */
[----:B------:R-:W-:-:S00]  /*0bc0*/  NOP ;  /* 0x0000000000007918 */ /* 0x000fc00000000000 */
[----:B------:R-:W-:-:S00]  /*0bd0*/  NOP ;  /* 0x0000000000007918 */ /* 0x000fc00000000000 */
[----:B------:R-:W-:-:S00]  /*0be0*/  NOP ;  /* 0x0000000000007918 */ /* 0x000fc00000000000 */
[----:B------:R-:W-:-:S00]  /*0bf0*/  NOP ;  /* 0x0000000000007918 */ /* 0x000fc00000000000 */
.L_x_13:


//--------------------- .text._Z19matrixMultiplyBasicPfPKfS1_i --------------------------
	.section	.text._Z19matrixMultiplyBasicPfPKfS1_i,"ax",@progbits
	.align	128
        .global         _Z19matrixMultiplyBasicPfPKfS1_i
        .type           _Z19matrixMultiplyBasicPfPKfS1_i,@function
        .size           _Z19matrixMultiplyBasicPfPKfS1_i,(.L_x_14 - _Z19matrixMultiplyBasicPfPKfS1_i)
        .other          _Z19matrixMultiplyBasicPfPKfS1_i,@"STO_CUDA_ENTRY STV_DEFAULT"
_Z19matrixMultiplyBasicPfPKfS1_i:
.text._Z19matrixMultiplyBasicPfPKfS1_i:
[----:B------:R-:W-:Y:S01]  /*0000*/  LDC R1, c[0x0][0x37c] ;  /* 0x0000df00ff017b82 */ /* 0x000fe20000000800 */
[----:B------:R-:W0:Y:S07]  /*0010*/  S2R R0, SR_TID.Y ;  /* 0x0000000000007919 */ /* 0x000e2e0000002200 */
[----:B------:R-:W0:Y:S01]  /*0020*/  S2UR UR4, SR_CTAID.Y ;  /* 0x00000000000479c3 */ /* 0x000e220000002600 */
[----:B------:R-:W1:Y:S01]  /*0030*/  LDCU UR20, c[0x0][0x398] ;  /* 0x00007300ff1477ac */ /* 0x000e620008000800 */
[----:B------:R-:W2:Y:S06]  /*0040*/  S2R R3, SR_TID.X ;  /* 0x0000000000037919 */ /* 0x000eac0000002100 */
[----:B------:R-:W0:Y:S08]  /*0050*/  LDC R13, c[0x0][0x364] ;  /* 0x0000d900ff0d7b82 */ /* 0x000e300000000800 */
[----:B------:R-:W2:Y:S08]  /*0060*/  S2UR UR5, SR_CTAID.X ;  /* 0x00000000000579c3 */ /* 0x000eb00000002500 */
[----:B------:R-:W2:Y:S01]  /*0070*/  LDC R2, c[0x0][0x360] ;  /* 0x0000d800ff027b82 */ /* 0x000ea20000000800 */
[----:B0-----:R-:W-:-:S02]  /*0080*/  IMAD R13, R13, UR4, R0 ;  /* 0x000000040d0d7c24 */ /* 0x001fc4000f8e0200 */
[----:B--2---:R-:W-:-:S05]  /*0090*/  IMAD R0, R2, UR5, R3 ;  /* 0x0000000502007c24 */ /* 0x004fca000f8e0203 */
[----:B------:R-:W-:-:S04]  /*00a0*/  VIMNMX R2, PT, PT, R13, R0, !PT ;  /* 0x000000000d027248 */ /* 0x000fc80007fe0100 */
[----:B-1----:R-:W-:-:S13]  /*00b0*/  ISETP.GE.AND P0, PT, R2, UR20, PT ;  /* 0x0000001402007c0c */ /* 0x002fda000bf06270 */
[----:B------:R-:W-:Y:S05]  /*00c0*/  @P0 EXIT ;  /* 0x000000000000094d */ /* 0x000fea0003800000 */
[----:B------:R-:W-:Y:S01]  /*00d0*/  UISETP.GE.U32.AND UP0, UPT, UR20, 0x8, UPT ;  /* 0x000000081400788c */ /* 0x000fe2000bf06070 */
[----:B------:R-:W-:Y:S02]  /*00e0*/  HFMA2 R12, -RZ, RZ, 0, 0 ;  /* 0x00000000ff0c7431 */ /* 0x000fe400000001ff */
[----:B------:R-:W-:Y:S01]  /*00f0*/  IMAD R13, R13, UR20, RZ ;  /* 0x000000140d0d7c24 */ /* 0x000fe2000f8e02ff */
[----:B------:R-:W-:Y:S01]  /*0100*/  UMOV UR4, URZ ;  /* 0x000000ff00047c82 */ /* 0x000fe20008000000 */
[----:B------:R-:W0:Y:S04]  /*0110*/  LDCU.64 UR18, c[0x0][0x358] ;  /* 0x00006b00ff1277ac */ /* 0x000e280008000a00 */
[----:B------:R-:W-:Y:S05]  /*0120*/  BRA.U !UP0, `(.L_x_8) ;  /* 0x0000000508007547 */ /* 0x000fea000b800000 */
[----:B------:R-:W1:Y:S01]  /*0130*/  LDC.64 R2, c[0x0][0x388] ;  /* 0x0000e200ff027b82 */ /* 0x000e620000000a00 */
[----:B------:R-:W2:Y:S01]  /*0140*/  LDCU.64 UR22, c[0x0][0x390] ;  /* 0x00007200ff1677ac */ /* 0x000ea20008000a00 */
[----:B------:R-:W-:Y:S02]  /*0150*/  MOV R12, RZ ;  /* 0x000000ff000c7202 */ /* 0x000fe40000000f00 */
[----:B------:R-:W-:Y:S01]  /*0160*/  MOV R14, R0 ;  /* 0x00000000000e7202 */ /* 0x000fe20000000f00 */
[----:B------:R-:W-:-:S04]  /*0170*/  ULOP3.LUT UR4, UR20, 0x7ffffff8, URZ, 0xc0, !UPT ;  /* 0x7ffffff814047892 */ /* 0x000fc8000f8ec0ff */
[----:B------:R-:W-:Y:S02]  /*0180*/  UIADD3 UR5, UPT, UPT, -UR4, URZ, URZ ;  /* 0x000000ff04057290 */ /* 0x000fe4000fffe1ff */
[----:B--2---:R-:W-:Y:S02]  /*0190*/  UIMAD.WIDE UR6, UR20, 0x8, UR22 ;  /* 0x00000008140678a5 */ /* 0x004fe4000f8e0216 */
[----:B------:R-:W-:Y:S02]  /*01a0*/  UIMAD.WIDE UR8, UR20, 0xc, UR22 ;  /* 0x0000000c140878a5 */ /* 0x000fe4000f8e0216 */
[----:B------:R-:W-:Y:S01]  /*01b0*/  UIMAD.WIDE UR10, UR20, 0x10, UR22 ;  /* 0x00000010140a78a5 */ /* 0x000fe2000f8e0216 */
[----:B-1----:R-:W-:Y:S01]  /*01c0*/  IMAD.WIDE.U32 R2, R13, 0x4, R2 ;  /* 0x000000040d027825 */ /* 0x002fe200078e0002 */
[----:B------:R-:W-:Y:S02]  /*01d0*/  UIMAD.WIDE UR12, UR20, 0x14, UR22 ;  /* 0x00000014140c78a5 */ /* 0x000fe4000f8e0216 */
[----:B------:R-:W-:Y:S01]  /*01e0*/  UIMAD.WIDE UR14, UR20, 0x18, UR22 ;  /* 0x00000018140e78a5 */ /* 0x000fe2000f8e0216 */
[----:B------:R-:W-:Y:S01]  /*01f0*/  IADD3 R2, P0, PT, R2, 0x10, RZ ;  /* 0x0000001002027810 */ /* 0x000fe20007f1e0ff */
[----:B------:R-:W-:-:S03]  /*0200*/  UIMAD.WIDE UR16, UR20, 0x1c, UR22 ;  /* 0x0000001c141078a5 */ /* 0x000fc6000f8e0216 */
[----:B------:R-:W-:-:S09]  /*0210*/  IADD3.X R3, PT, PT, RZ, R3, RZ, P0, !PT ;  /* 0x00000003ff037210 */ /* 0x000fd200007fe4ff */
.L_x_9:
[----:B------:R-:W-:Y:S01]  /*0220*/  UIMAD.WIDE UR24, UR20, 0x4, UR22 ;  /* 0x00000004141878a5 */ /* 0x000fe2000f8e0216 */
[----:B------:R-:W-:Y:S01]  /*0230*/  MOV R23, 0x4 ;  /* 0x0000000400177802 */ /* 0x000fe20000000f00 */
[----:B------:R-:W-:Y:S01]  /*0240*/  HFMA2 R25, -RZ, RZ, 0, 2.384185791015625e-07 ;  /* 0x00000004ff197431 */ /* 0x000fe200000001ff */
[----:B0-----:R-:W2:Y:S03]  /*0250*/  LDG.E R21, desc[UR18][R2.64+-0x10] ;  /* 0xfffff01202157981 */ /* 0x001ea6000c1e1900 */
[----:B------:R-:W-:Y:S01]  /*0260*/  IMAD.WIDE R22, R14, R23, UR22 ;  /* 0x000000160e167e25 */ /* 0x000fe2000f8e0217 */
[----:B------:R-:W-:Y:S01]  /*0270*/  MOV R8, UR24 ;  /* 0x0000001800087c02 */ /* 0x000fe20008000f00 */
[----:B------:R-:W3:Y:S01]  /*0280*/  LDG.E R19, desc[UR18][R2.64+-0xc] ;  /* 0xfffff41202137981 */ /* 0x000ee2000c1e1900 */
[----:B------:R-:W-:-:S03]  /*0290*/  MOV R9, UR25 ;  /* 0x0000001900097c02 */ /* 0x000fc60008000f00 */
[----:B------:R-:W2:Y:S01]  /*02a0*/  LDG.E R22, desc[UR18][R22.64] ;  /* 0x0000001216167981 */ /* 0x000ea2000c1e1900 */
[----:B------:R-:W-:Y:S02]  /*02b0*/  IMAD.MOV.U32 R11, RZ, RZ, 0x4 ;  /* 0x00000004ff0b7424 */ /* 0x000fe400078e00ff */
[----:B------:R-:W-:-:S04]  /*02c0*/  IMAD.WIDE R8, R14, 0x4, R8 ;  /* 0x000000040e087825 */ /* 0x000fc800078e0208 */
[----:B------:R-:W-:Y:S01]  /*02d0*/  HFMA2 R7, -RZ, RZ, 0, 2.384185791015625e-07 ;  /* 0x00000004ff077431 */ /* 0x000fe200000001ff */
[----:B------:R-:W-:Y:S01]  /*02e0*/  MOV R5, 0x4 ;  /* 0x0000000400057802 */ /* 0x000fe20000000f00 */
[----:B------:R-:W4:Y:S01]  /*02f0*/  LDG.E R17, desc[UR18][R2.64+-0x8] ;  /* 0xfffff81202117981 */ /* 0x000f22000c1e1900 */
[----:B------:R-:W-:-:S03]  /*0300*/  IMAD.WIDE R24, R14, R25, UR6 ;  /* 0x000000060e187e25 */ /* 0x000fc6000f8e0219 */
[----:B------:R0:W3:Y:S01]  /*0310*/  LDG.E R20, desc[UR18][R8.64] ;  /* 0x0000001208147981 */ /* 0x0000e2000c1e1900 */
[----:B------:R-:W-:-:S03]  /*0320*/  IMAD.WIDE R10, R14, R11, UR8 ;  /* 0x000000080e0a7e25 */ /* 0x000fc6000f8e020b */
[----:B------:R-:W4:Y:S01]  /*0330*/  LDG.E R18, desc[UR18][R24.64] ;  /* 0x0000001218127981 */ /* 0x000f22000c1e1900 */
[----:B------:R-:W-:-:S04]  /*0340*/  IMAD.WIDE R4, R14, R5, UR10 ;  /* 0x0000000a0e047e25 */ /* 0x000fc8000f8e0205 */
[----:B------:R-:W-:Y:S01]  /*0350*/  HFMA2 R27, -RZ, RZ, 0, 2.384185791015625e-07 ;  /* 0x00000004ff1b7431 */ /* 0x000fe200000001ff */
[----:B------:R1:W5:Y:S01]  /*0360*/  LDG.E R16, desc[UR18][R10.64] ;  /* 0x000000120a107981 */ /* 0x000362000c1e1900 */
[C---:B------:R-:W-:Y:S01]  /*0370*/  IMAD.WIDE R6, R14.reuse, R7, UR12 ;  /* 0x0000000c0e067e25 */ /* 0x040fe2000f8e0207 */
[----:B0-----:R-:W-:Y:S02]  /*0380*/  MOV R9, 0x4 ;  /* 0x0000000400097802 */ /* 0x001fe40000000f00 */
[----:B------:R-:W5:Y:S04]  /*0390*/  LDG.E R15, desc[UR18][R2.64+-0x4] ;  /* 0xfffffc12020f7981 */ /* 0x000f68000c1e1900 */
[----:B------:R0:W5:Y:S01]  /*03a0*/  LDG.E R4, desc[UR18][R4.64] ;  /* 0x0000001204047981 */ /* 0x000162000c1e1900 */
[----:B------:R-:W-:-:S03]  /*03b0*/  IMAD.WIDE R8, R14, R9, UR14 ;  /* 0x0000000e0e087e25 */ /* 0x000fc6000f8e0209 */
[----:B------:R-:W5:Y:S01]  /*03c0*/  LDG.E R23, desc[UR18][R2.64] ;  /* 0x0000001202177981 */ /* 0x000f62000c1e1900 */
[----:B-1----:R-:W-:-:S03]  /*03d0*/  IMAD.WIDE R10, R14, R27, UR16 ;  /* 0x000000100e0a7e25 */ /* 0x002fc6000f8e021b */
[----:B------:R-:W5:Y:S04]  /*03e0*/  LDG.E R7, desc[UR18][R6.64] ;  /* 0x0000001206077981 */ /* 0x000f68000c1e1900 */
[----:B------:R-:W5:Y:S04]  /*03f0*/  LDG.E R24, desc[UR18][R2.64+0x4] ;  /* 0x0000041202187981 */ /* 0x000f68000c1e1900 */
[----:B------:R-:W5:Y:S04]  /*0400*/  LDG.E R8, desc[UR18][R8.64] ;  /* 0x0000001208087981 */ /* 0x000f68000c1e1900 */
[----:B------:R-:W5:Y:S04]  /*0410*/  LDG.E R25, desc[UR18][R2.64+0x8] ;  /* 0x0000081202197981 */ /* 0x000f68000c1e1900 */
[----:B------:R-:W5:Y:S04]  /*0420*/  LDG.E R10, desc[UR18][R10.64] ;  /* 0x000000120a0a7981 */ /* 0x000f68000c1e1900 */
[----:B------:R1:W5:Y:S01]  /*0430*/  LDG.E R27, desc[UR18][R2.64+0xc] ;  /* 0x00000c12021b7981 */ /* 0x000362000c1e1900 */
[----:B------:R-:W-:-:S04]  /*0440*/  UIADD3 UR5, UPT, UPT, UR5, 0x8, URZ ;  /* 0x0000000805057890 */ /* 0x000fc8000fffe0ff */
[----:B------:R-:W-:Y:S01]  /*0450*/  UISETP.NE.AND UP0, UPT, UR5, URZ, UPT ;  /* 0x000000ff0500728c */ /* 0x000fe2000bf05270 */
[----:B0-----:R-:W-:Y:S02]  /*0460*/  MOV R5, UR20 ;  /* 0x0000001400057c02 */ /* 0x001fe40008000f00 */
[----:B-1----:R-:W-:-:S03]  /*0470*/  IADD3 R2, P0, PT, R2, 0x20, RZ ;  /* 0x0000002002027810 */ /* 0x002fc60007f1e0ff */
[----:B------:R-:W-:Y:S01]  /*0480*/  IMAD R14, R5, 0x8, R14 ;  /* 0x00000008050e7824 */ /* 0x000fe200078e020e */
[----:B------:R-:W-:Y:S01]  /*0490*/  IADD3.X R3, PT, PT, RZ, R3, RZ, P0, !PT ;  /* 0x00000003ff037210 */ /* 0x000fe200007fe4ff */
[----:B--2---:R-:W-:-:S04]  /*04a0*/  FFMA R22, R21, R22, R12 ;  /* 0x0000001615167223 */ /* 0x004fc8000000000c */
[----:B---3--:R-:W-:-:S04]  /*04b0*/  FFMA R20, R19, R20, R22 ;  /* 0x0000001413147223 */ /* 0x008fc80000000016 */
[----:B----4-:R-:W-:-:S04]  /*04c0*/  FFMA R18, R17, R18, R20 ;  /* 0x0000001211127223 */ /* 0x010fc80000000014 */
[----:B-----5:R-:W-:-:S04]  /*04d0*/  FFMA R16, R15, R16, R18 ;  /* 0x000000100f107223 */ /* 0x020fc80000000012 */
[----:B------:R-:W-:-:S04]  /*04e0*/  FFMA R23, R23, R4, R16 ;  /* 0x0000000417177223 */ /* 0x000fc80000000010 */
[----:B------:R-:W-:-:S04]  /*04f0*/  FFMA R24, R24, R7, R23 ;  /* 0x0000000718187223 */ /* 0x000fc80000000017 */
[----:B------:R-:W-:-:S04]  /*0500*/  FFMA R8, R25, R8, R24 ;  /* 0x0000000819087223 */ /* 0x000fc80000000018 */
[----:B------:R-:W-:Y:S01]  /*0510*/  FFMA R12, R27, R10, R8 ;  /* 0x0000000a1b0c7223 */ /* 0x000fe20000000008 */
[----:B------:R-:W-:Y:S06]  /*0520*/  BRA.U UP0, `(.L_x_9) ;  /* 0xfffffffd003c7547 */ /* 0x000fec000b83ffff */
.L_x_8:
[----:B------:R-:W-:-:S04]  /*0530*/  ULOP3.LUT UR6, UR20, 0x7, URZ, 0xc0, !UPT ;  /* 0x0000000714067892 */ /* 0x000fc8000f8ec0ff */
[----:B------:R-:W-:-:S09]  /*0540*/  UISETP.NE.AND UP0, UPT, UR6, URZ, UPT ;  /* 0x000000ff0600728c */ /* 0x000fd2000bf05270 */
[----:B------:R-:W-:Y:S05]  /*0550*/  BRA.U !UP0, `(.L_x_10) ;  /* 0x0000000508407547 */ /* 0x000fea000b800000 */
[----:B------:R-:W-:Y:S02]  /*0560*/  UISETP.GE.U32.AND UP0, UPT, UR6, 0x4, UPT ;  /* 0x000000040600788c */ /* 0x000fe4000bf06070 */
[----:B------:R-:W-:-:S04]  /*0570*/  ULOP3.LUT UR5, UR20, 0x3, URZ, 0xc0, !UPT ;  /* 0x0000000314057892 */ /* 0x000fc8000f8ec0ff */
[----:B------:R-:W-:-:S03]  /*0580*/  UISETP.NE.AND UP1, UPT, UR5, URZ, UPT ;  /* 0x000000ff0500728c */ /* 0x000fc6000bf25270 */
[----:B------:R-:W-:Y:S08]  /*0590*/  BRA.U !UP0, `(.L_x_11) ;  /* 0x00000001087c7547 */ /* 0x000ff0000b800000 */
[----:B------:R-:W1:Y:S01]  /*05a0*/  LDC.64 R6, c[0x0][0x390] ;  /* 0x0000e400ff067b82 */ /* 0x000e620000000a00 */
[----:B------:R-:W2:Y:S01]  /*05b0*/  LDCU.64 UR6, c[0x0][0x388] ;  /* 0x00007100ff0677ac */ /* 0x000ea20008000a00 */
[----:B------:R-:W-:Y:S02]  /*05c0*/  MOV R9, UR4 ;  /* 0x0000000400097c02 */ /* 0x000fe40008000f00 */
[C---:B------:R-:W-:Y:S02]  /*05d0*/  IADD3 R3, PT, PT, R13.reuse, UR4, RZ ;  /* 0x000000040d037c10 */ /* 0x040fe4000fffe0ff */
[----:B------:R-:W-:Y:S01]  /*05e0*/  IADD3 R10, P0, PT, R13, UR4, RZ ;  /* 0x000000040d0a7c10 */ /* 0x000fe2000ff1e0ff */
[----:B------:R-:W-:Y:S01]  /*05f0*/  IMAD R9, R9, UR20, R0 ;  /* 0x0000001409097c24 */ /* 0x000fe2000f8e0200 */
[----:B------:R-:W3:Y:S01]  /*0600*/  LDC.64 R4, c[0x0][0x388] ;  /* 0x0000e200ff047b82 */ /* 0x000ee20000000a00 */
[----:B------:R-:W-:Y:S02]  /*0610*/  MOV R11, UR20 ;  /* 0x00000014000b7c02 */ /* 0x000fe40008000f00 */
[----:B------:R-:W-:Y:S01]  /*0620*/  MOV R15, UR20 ;  /* 0x00000014000f7c02 */ /* 0x000fe20008000f00 */
[----:B-1----:R-:W-:Y:S01]  /*0630*/  IMAD.WIDE R6, R9, 0x4, R6 ;  /* 0x0000000409067825 */ /* 0x002fe200078e0206 */
[----:B------:R-:W-:-:S05]  /*0640*/  MOV R9, UR20 ;  /* 0x0000001400097c02 */ /* 0x000fca0008000f00 */
[----:B------:R-:W-:Y:S02]  /*0650*/  IMAD.WIDE R8, R9, 0x4, R6 ;  /* 0x0000000409087825 */ /* 0x000fe400078e0206 */
[----:B0-----:R-:W4:Y:S02]  /*0660*/  LDG.E R6, desc[UR18][R6.64] ;  /* 0x0000001206067981 */ /* 0x001f24000c1e1900 */
[----:B---3--:R-:W-:Y:S01]  /*0670*/  IMAD.WIDE.U32 R4, R3, 0x4, R4 ;  /* 0x0000000403047825 */ /* 0x008fe200078e0004 */
[----:B------:R-:W-:Y:S01]  /*0680*/  IADD3.X R3, PT, PT, RZ, RZ, RZ, P0, !PT ;  /* 0x000000ffff037210 */ /* 0x000fe200007fe4ff */
[----:B------:R-:W3:Y:S01]  /*0690*/  LDG.E R17, desc[UR18][R8.64] ;  /* 0x0000001208117981 */ /* 0x000ee2000c1e1900 */
[----:B--2---:R-:W-:-:S03]  /*06a0*/  LEA R2, P0, R10, UR6, 0x2 ;  /* 0x000000060a027c11 */ /* 0x004fc6000f8010ff */
[----:B------:R-:W4:Y:S01]  /*06b0*/  LDG.E R5, desc[UR18][R4.64] ;  /* 0x0000001204057981 */ /* 0x000f22000c1e1900 */
[----:B------:R-:W-:Y:S01]  /*06c0*/  LEA.HI.X R3, R10, UR7, R3, 0x2, P0 ;  /* 0x000000070a037c11 */ /* 0x000fe200080f1403 */
[----:B------:R-:W-:-:S04]  /*06d0*/  IMAD.WIDE R10, R11, 0x4, R8 ;  /* 0x000000040b0a7825 */ /* 0x000fc800078e0208 */
[----:B------:R-:W3:Y:S01]  /*06e0*/  LDG.E R16, desc[UR18][R2.64+0x4] ;  /* 0x0000041202107981 */ /* 0x000ee2000c1e1900 */
[----:B------:R-:W-:-:S03]  /*06f0*/  IMAD.WIDE R14, R15, 0x4, R10 ;  /* 0x000000040f0e7825 */ /* 0x000fc600078e020a */
[----:B------:R-:W2:Y:S04]  /*0700*/  LDG.E R19, desc[UR18][R10.64] ;  /* 0x000000120a137981 */ /* 0x000ea8000c1e1900 */
[----:B------:R-:W2:Y:S04]  /*0710*/  LDG.E R18, desc[UR18][R2.64+0x8] ;  /* 0x0000081202127981 */ /* 0x000ea8000c1e1900 */
[----:B------:R-:W5:Y:S04]  /*0720*/  LDG.E R20, desc[UR18][R2.64+0xc] ;  /* 0x00000c1202147981 */ /* 0x000f68000c1e1900 */
[----:B------:R-:W5:Y:S01]  /*0730*/  LDG.E R14, desc[UR18][R14.64] ;  /* 0x000000120e0e7981 */ /* 0x000f62000c1e1900 */
[----:B------:R-:W-:Y:S01]  /*0740*/  UIADD3 UR4, UPT, UPT, UR4, 0x4, URZ ;  /* 0x0000000404047890 */ /* 0x000fe2000fffe0ff */
[----:B----4-:R-:W-:-:S04]  /*0750*/  FFMA R5, R5, R6, R12 ;  /* 0x0000000605057223 */ /* 0x010fc8000000000c */
[----:B---3--:R-:W-:-:S04]  /*0760*/  FFMA R5, R16, R17, R5 ;  /* 0x0000001110057223 */ /* 0x008fc80000000005 */
[----:B--2---:R-:W-:-:S04]  /*0770*/  FFMA R5, R18, R19, R5 ;  /* 0x0000001312057223 */ /* 0x004fc80000000005 */
[----:B-----5:R-:W-:-:S07]  /*0780*/  FFMA R12, R20, R14, R5 ;  /* 0x0000000e140c7223 */ /* 0x020fce0000000005 */
.L_x_11:
[----:B------:R-:W-:Y:S05]  /*0790*/  BRA.U !UP1, `(.L_x_10) ;  /* 0x0000000109b07547 */ /* 0x000fea000b800000 */
[----:B------:R-:W-:Y:S01]  /*07a0*/  UISETP.NE.AND UP0, UPT, UR5, 0x1, UPT ;  /* 0x000000010500788c */ /* 0x000fe2000bf05270 */
[----:B------:R-:W-:Y:S01]  /*07b0*/  MOV R7, UR4 ;  /* 0x0000000400077c02 */ /* 0x000fe20008000f00 */
[----:B------:R-:W-:Y:S02]  /*07c0*/  ULOP3.LUT UR5, UR20, 0x1, URZ, 0xc0, !UPT ;  /* 0x0000000114057892 */ /* 0x000fe4000f8ec0ff */
[----:B------:R-:W-:Y:S02]  /*07d0*/  IMAD.U32 R15, RZ, RZ, UR20 ;  /* 0x00000014ff0f7e24 */ /* 0x000fe4000f8e00ff */
[----:B------:R-:W-:Y:S01]  /*07e0*/  UISETP.NE.U32.AND UP1, UPT, UR5, 0x1, UPT ;  /* 0x000000010500788c */ /* 0x000fe2000bf25070 */
[----:B------:R-:W-:-:S04]  /*07f0*/  PLOP3.LUT P1, PT, PT, PT, UP0, 0x80, 0x8 ;  /* 0x000000000008781c */ /* 0x000fc80003f2f008 */
[----:B------:R-:W1:Y:S01]  /*0800*/  @UP0 LDCU.64 UR6, c[0x0][0x388] ;  /* 0x00007100ff0607ac */ /* 0x000e620008000a00 */
[----:B------:R-:W-:Y:S01]  /*0810*/  PLOP3.LUT P0, PT, PT, PT, UP1, 0x80, 0x8 ;  /* 0x000000000008781c */ /* 0x000fe20003f0f018 */
[----:B------:R-:W2:Y:S01]  /*0820*/  @UP0 LDCU.64 UR8, c[0x0][0x390] ;  /* 0x00007200ff0807ac */ /* 0x000ea20008000a00 */
[----:B------:R-:W3:Y:S06]  /*0830*/  @UP0 LDCU.64 UR10, c[0x0][0x388] ;  /* 0x00007100ff0a07ac */ /* 0x000eec0008000a00 */
[C---:B------:R-:W-:Y:S01]  /*0840*/  @P1 VIADD R3, R13.reuse, UR4 ;  /* 0x000000040d031c36 */ /* 0x040fe20008000000 */
[----:B------:R-:W-:Y:S01]  /*0850*/  @P1 IADD3 R6, P2, PT, R13, UR4, RZ ;  /* 0x000000040d061c10 */ /* 0x000fe2000ff5e0ff */
[----:B------:R-:W4:Y:S01]  /*0860*/  @!UP1 LDCU.64 UR12, c[0x0][0x388] ;  /* 0x00007100ff0c97ac */ /* 0x000f220008000a00 */
[----:B------:R-:W-:Y:S01]  /*0870*/  @UP0 UIADD3 UR4, UPT, UPT, UR4, 0x2, URZ ;  /* 0x0000000204040890 */ /* 0x000fe2000fffe0ff */
[----:B-1----:R-:W-:-:S02]  /*0880*/  MOV R10, UR6 ;  /* 0x00000006000a7c02 */ /* 0x002fc40008000f00 */
[----:B------:R-:W-:Y:S01]  /*0890*/  MOV R11, UR7 ;  /* 0x00000007000b7c02 */ /* 0x000fe20008000f00 */
[----:B------:R-:W1:Y:S01]  /*08a0*/  @!UP1 LDCU.64 UR6, c[0x0][0x390] ;  /* 0x00007200ff0697ac */ /* 0x000e620008000a00 */
[----:B--2---:R-:W-:Y:S02]  /*08b0*/  MOV R4, UR8 ;  /* 0x0000000800047c02 */ /* 0x004fe40008000f00 */
[----:B------:R-:W-:Y:S01]  /*08c0*/  MOV R5, UR9 ;  /* 0x0000000900057c02 */ /* 0x000fe20008000f00 */
[----:B------:R-:W-:-:S04]  /*08d0*/  @P1 IMAD.WIDE.U32 R10, R3, 0x4, R10 ;  /* 0x00000004030a1825 */ /* 0x000fc800078e000a */
[----:B------:R-:W-:Y:S01]  /*08e0*/  @P1 IMAD R3, R7, UR20, R0 ;  /* 0x0000001407031c24 */ /* 0x000fe2000f8e0200 */
[----:B------:R-:W-:Y:S01]  /*08f0*/  @P1 IADD3.X R7, PT, PT, RZ, RZ, RZ, P2, !PT ;  /* 0x000000ffff071210 */ /* 0x000fe200017fe4ff */
[----:B0-----:R-:W2:Y:S01]  /*0900*/  @P1 LDG.E R11, desc[UR18][R10.64] ;  /* 0x000000120a0b1981 */ /* 0x001ea2000c1e1900 */
[C---:B---3--:R-:W-:Y:S01]  /*0910*/  @P1 LEA R2, P2, R6.reuse, UR10, 0x2 ;  /* 0x0000000a06021c11 */ /* 0x048fe2000f8410ff */
[----:B------:R-:W-:Y:S01]  /*0920*/  @P1 IMAD.WIDE R4, R3, 0x4, R4 ;  /* 0x0000000403041825 */ /* 0x000fe200078e0204 */
[----:B------:R-:W-:Y:S02]  /*0930*/  MOV R19, UR4 ;  /* 0x0000000400137c02 */ /* 0x000fe40008000f00 */
[----:B------:R-:W-:Y:S02]  /*0940*/  @P1 LEA.HI.X R3, R6, UR11, R7, 0x2, P2 ;  /* 0x0000000b06031c11 */ /* 0x000fe400090f1407 */
[----:B----4-:R-:W-:Y:S01]  /*0950*/  MOV R6, UR12 ;  /* 0x0000000c00067c02 */ /* 0x010fe20008000f00 */
[----:B------:R-:W-:Y:S01]  /*0960*/  @P1 IMAD.WIDE R14, R15, 0x4, R4 ;  /* 0x000000040f0e1825 */ /* 0x000fe200078e0204 */
[----:B------:R-:W-:Y:S01]  /*0970*/  MOV R7, UR13 ;  /* 0x0000000d00077c02 */ /* 0x000fe20008000f00 */
[----:B------:R-:W2:Y:S01]  /*0980*/  @P1 LDG.E R4, desc[UR18][R4.64] ;  /* 0x0000001204041981 */ /* 0x000ea2000c1e1900 */
[----:B------:R-:W-:Y:S01]  /*0990*/  @!P0 IADD3 R17, PT, PT, R13, UR4, RZ ;  /* 0x000000040d118c10 */ /* 0x000fe2000fffe0ff */
[----:B------:R-:W-:Y:S01]  /*09a0*/  @!P0 IMAD R19, R19, UR20, R0 ;  /* 0x0000001413138c24 */ /* 0x000fe2000f8e0200 */
[----:B-1----:R-:W-:Y:S01]  /*09b0*/  MOV R8, UR6 ;  /* 0x0000000600087c02 */ /* 0x002fe20008000f00 */
[----:B------:R-:W3:Y:S01]  /*09c0*/  @P1 LDG.E R14, desc[UR18][R14.64] ;  /* 0x000000120e0e1981 */ /* 0x000ee2000c1e1900 */
[----:B------:R-:W-:Y:S01]  /*09d0*/  MOV R9, UR7 ;  /* 0x0000000700097c02 */ /* 0x000fe20008000f00 */
[----:B------:R-:W-:-:S02]  /*09e0*/  @!P0 IMAD.WIDE.U32 R6, R17, 0x4, R6 ;  /* 0x0000000411068825 */ /* 0x000fc400078e0006 */
[----:B------:R-:W3:Y:S02]  /*09f0*/  @P1 LDG.E R2, desc[UR18][R2.64+0x4] ;  /* 0x0000041202021981 */ /* 0x000ee4000c1e1900 */
[----:B------:R-:W-:Y:S02]  /*0a00*/  @!P0 IMAD.WIDE R8, R19, 0x4, R8 ;  /* 0x0000000413088825 */ /* 0x000fe400078e0208 */
[----:B------:R-:W4:Y:S04]  /*0a10*/  @!P0 LDG.E R7, desc[UR18][R6.64] ;  /* 0x0000001206078981 */ /* 0x000f28000c1e1900 */
[----:B------:R-:W4:Y:S01]  /*0a20*/  @!P0 LDG.E R8, desc[UR18][R8.64] ;  /* 0x0000001208088981 */ /* 0x000f22000c1e1900 */
[----:B--2---:R-:W-:-:S04]  /*0a30*/  @P1 FFMA R11, R11, R4, R12 ;  /* 0x000000040b0b1223 */ /* 0x004fc8000000000c */
[----:B---3--:R-:W-:-:S04]  /*0a40*/  @P1 FFMA R12, R2, R14, R11 ;  /* 0x0000000e020c1223 */ /* 0x008fc8000000000b */
[----:B----4-:R-:W-:-:S07]  /*0a50*/  @!P0 FFMA R12, R7, R8, R12 ;  /* 0x00000008070c8223 */ /* 0x010fce000000000c */
.L_x_10:
[----:B------:R-:W1:Y:S01]  /*0a60*/  LDC.64 R2, c[0x0][0x380] ;  /* 0x0000e000ff027b82 */ /* 0x000e620000000a00 */
[----:B------:R-:W-:-:S05]  /*0a70*/  IADD3 R13, PT, PT, R0, R13, RZ ;  /* 0x0000000d000d7210 */ /* 0x000fca0007ffe0ff */
[----:B-1----:R-:W-:-:S05]  /*0a80*/  IMAD.WIDE R2, R13, 0x4, R2 ;  /* 0x000000040d027825 */ /* 0x002fca00078e0202 */
[----:B0-----:R-:W-:Y:S01]  /*0a90*/  STG.E desc[UR18][R2.64], R12 ;  /* 0x0000000c02007986 */ /* 0x001fe2000c101912 */
[----:B------:R-:W-:Y:S05]  /*0aa0*/  EXIT ;  /* 0x000000000000794d */ /* 0x000fea0003800000 */
.L_x_12:
        /* <DEDUP_REMOVED lines=13> */
.L_x_14:


//--------------------- .nv.shared._Z19matrixMultiplyTiledPfPKfS1_ii --------------------------
	.section	.nv.shared._Z19matrixMultiplyTiledPfPKfS1_ii,"aw",@nobits
	.sectionflags	@""
	.align	16
	.zero		1024


//--------------------- .nv.shared.reserved.0     --------------------------
	.section	.nv.shared.reserved.0,"aw",@nobits
	.weak		__nv_reservedSMEM_offset_0_alias
	.size		__nv_reservedSMEM_offset_0_alias, 0, 64
	.other		__nv_reservedSMEM_offset_0_alias,@"STO_CUDA_RESERVED_SHARED STV_DEFAULT"
__nv_reservedSMEM_offset_0_alias:
	.zero		0
	.zero		64


//--------------------- .nv.shared._Z19matrixMultiplyBasicPfPKfS1_i --------------------------
	.section	.nv.shared._Z19matrixMultiplyBasicPfPKfS1_i,"aw",@nobits
	.sectionflags	@""
	.align	16
	.zero		1024


//--------------------- .nv.constant0._Z19matrixMultiplyTiledPfPKfS1_ii --------------------------
	.section	.nv.constant0._Z19matrixMultiplyTiledPfPKfS1_ii,"a",@progbits
	.sectionflags	@""
	.align	4
.nv.constant0._Z19matrixMultiplyTiledPfPKfS1_ii:
	.zero		928


//--------------------- .nv.constant0._Z19matrixMultiplyBasicPfPKfS1_i --------------------------
	.section	.nv.constant0._Z19matrixMultiplyBasicPfPKfS1_i,"a",@progbits
	.sectionflags	@""
	.align	4
.nv.constant0._Z19matrixMultiplyBasicPfPKfS1_i:
	.zero		924


//--------------------- SYMBOLS --------------------------

	.type		.nv.reservedSmem.offset0,@object
	.size		.nv.reservedSmem.offset0,0x4
	.type		.nv.reservedSmem.cap,@object
	.size		.nv.reservedSmem.cap,0x4
